	.headerflags	@"EF_CUDA_TEXMODE_UNIFIED EF_CUDA_64BIT_ADDRESS EF_CUDA_ACCELERATORS EF_CUDA_SM90 EF_CUDA_VIRTUAL_SM(EF_CUDA_SM90)"
	.elftype	@"ET_EXEC"


//--------------------- .nv.info                  --------------------------
	.section	.nv.info,"",@"SHT_CUDA_INFO"
	.align	4


	//----- nvinfo : EIATTR_REGCOUNT
	.align		4
        /*0000*/ 	.byte	0x04, 0x2f
        /*0002*/ 	.short	(.L_1 - .L_0)
	.align		4
.L_0:
        /*0004*/ 	.word	index@(triton_poi_fused_max_pool2d_with_indices_30)
        /*0008*/ 	.word	0x00000050


	//----- nvinfo : EIATTR_MIN_STACK_SIZE
	.align		4
.L_1:
        /*000c*/ 	.byte	0x04, 0x12
        /*000e*/ 	.short	(.L_3 - .L_2)
	.align		4
.L_2:
        /*0010*/ 	.word	index@(triton_poi_fused_max_pool2d_with_indices_30)
        /*0014*/ 	.word	0x00000000


	//----- nvinfo : EIATTR_FRAME_SIZE
	.align		4
.L_3:
        /*0018*/ 	.byte	0x04, 0x11
        /*001a*/ 	.short	(.L_5 - .L_4)
	.align		4
.L_4:
        /*001c*/ 	.word	index@(triton_poi_fused_max_pool2d_with_indices_30)
        /*0020*/ 	.word	0x00000000


	//----- nvinfo : EIATTR_MIN_STACK_SIZE
	.align		4
.L_5:
        /*0024*/ 	.byte	0x04, 0x12
        /*0026*/ 	.short	(.L_7 - .L_6)
	.align		4
.L_6:
        /*0028*/ 	.word	index@(triton_poi_fused_max_pool2d_with_indices_30)
        /*002c*/ 	.word	0x00000000
.L_7:


//--------------------- .nv.info.triton_poi_fused_max_pool2d_with_indices_30 --------------------------
	.section	.nv.info.triton_poi_fused_max_pool2d_with_indices_30,"",@"SHT_CUDA_INFO"
	.sectionflags	@""
	.align	4


	//----- nvinfo : EIATTR_CUDA_API_VERSION
	.align		4
        /*0000*/ 	.byte	0x04, 0x37
        /*0002*/ 	.short	(.L_9 - .L_8)
.L_8:
        /*0004*/ 	.word	0x0000007c


	//----- nvinfo : EIATTR_KPARAM_INFO
	.align		4
.L_9:
        /*0008*/ 	.byte	0x04, 0x17
        /*000a*/ 	.short	(.L_11 - .L_10)
.L_10:
        /*000c*/ 	.word	0x00000000
        /*0010*/ 	.short	0x0003
        /*0012*/ 	.short	0x0018
        /*0014*/ 	.byte	0x00, 0xf0, 0x11, 0x00


	//----- nvinfo : EIATTR_KPARAM_INFO
	.align		4
.L_11:
        /*0018*/ 	.byte	0x04, 0x17
        /*001a*/ 	.short	(.L_13 - .L_12)
.L_12:
        /*001c*/ 	.word	0x00000000
        /*0020*/ 	.short	0x0002
        /*0022*/ 	.short	0x0010
        /*0024*/ 	.byte	0x00, 0xf4, 0x21, 0x00


	//----- nvinfo : EIATTR_KPARAM_INFO
	.align		4
.L_13:
        /*0028*/ 	.byte	0x04, 0x17
        /*002a*/ 	.short	(.L_15 - .L_14)
.L_14:
        /*002c*/ 	.word	0x00000000
        /*0030*/ 	.short	0x0001
        /*0032*/ 	.short	0x0008
        /*0034*/ 	.byte	0x00, 0xf4, 0x21, 0x00


	//----- nvinfo : EIATTR_KPARAM_INFO
	.align		4
.L_15:
        /*0038*/ 	.byte	0x04, 0x17
        /*003a*/ 	.short	(.L_17 - .L_16)
.L_16:
        /*003c*/ 	.word	0x00000000
        /*0040*/ 	.short	0x0000
        /*0042*/ 	.short	0x0000
        /*0044*/ 	.byte	0x00, 0xf4, 0x21, 0x00


	//----- nvinfo : EIATTR_SPARSE_MMA_MASK
	.align		4
.L_17:
        /*0048*/ 	.byte	0x03, 0x50
        /*004a*/ 	.short	0x0000


	//----- nvinfo : EIATTR_MAXREG_COUNT
	.align		4
        /*004c*/ 	.byte	0x03, 0x1b
        /*004e*/ 	.short	0x00ff


	//----- nvinfo : EIATTR_EXIT_INSTR_OFFSETS
	.align		4
        /*0050*/ 	.byte	0x04, 0x1c
        /*0052*/ 	.short	(.L_19 - .L_18)


	//   ....[0]....
.L_18:
        /*0054*/ 	.word	0x00002b20


	//----- nvinfo : EIATTR_REQNTID
	.align		4
.L_19:
        /*0058*/ 	.byte	0x04, 0x10
        /*005a*/ 	.short	(.L_21 - .L_20)
.L_20:
        /*005c*/ 	.word	0x00000080
        /*0060*/ 	.word	0x00000001
        /*0064*/ 	.word	0x00000001


	//----- nvinfo : EIATTR_CBANK_PARAM_SIZE
	.align		4
.L_21:
        /*0068*/ 	.byte	0x03, 0x19
        /*006a*/ 	.short	0x001c


	//----- nvinfo : EIATTR_PARAM_CBANK
	.align		4
        /*006c*/ 	.byte	0x04, 0x0a
        /*006e*/ 	.short	(.L_23 - .L_22)
	.align		4
.L_22:
        /*0070*/ 	.word	index@(.nv.constant0.triton_poi_fused_max_pool2d_with_indices_30)
        /*0074*/ 	.short	0x0210
        /*0076*/ 	.short	0x001c


	//----- nvinfo : EIATTR_SW_WAR
	.align		4
.L_23:
        /*0078*/ 	.byte	0x04, 0x36
        /*007a*/ 	.short	(.L_25 - .L_24)
.L_24:
        /*007c*/ 	.word	0x00000008
.L_25:


//--------------------- .nv.callgraph             --------------------------
	.section	.nv.callgraph,"",@"SHT_CUDA_CALLGRAPH"
	.align	4
	.sectionentsize	8
	.align		4
        /*0000*/ 	.word	0x00000000
	.align		4
        /*0004*/ 	.word	0xffffffff
	.align		4
        /*0008*/ 	.word	0x00000000
	.align		4
        /*000c*/ 	.word	0xfffffffe
	.align		4
        /*0010*/ 	.word	0x00000000
	.align		4
        /*0014*/ 	.word	0xfffffffd
	.align		4
        /*0018*/ 	.word	0x00000000
	.align		4
        /*001c*/ 	.word	0xfffffffc


//--------------------- .text.triton_poi_fused_max_pool2d_with_indices_30 --------------------------
	.section	.text.triton_poi_fused_max_pool2d_with_indices_30,"ax",@progbits
	.sectionflags	@"SHF_BARRIERS=1"
	.align	128
        .global         triton_poi_fused_max_pool2d_with_indices_30
        .type           triton_poi_fused_max_pool2d_with_indices_30,@function
        .size           triton_poi_fused_max_pool2d_with_indices_30,(.L_x_1 - triton_poi_fused_max_pool2d_with_indices_30)
        .other          triton_poi_fused_max_pool2d_with_indices_30,@"STO_CUDA_ENTRY STV_DEFAULT"
triton_poi_fused_max_pool2d_with_indices_30:
.text.triton_poi_fused_max_pool2d_with_indices_30:
[----:B------:R-:W-:Y:S01]  /*0000*/  LDC R1, c[0x0][0x28] ;  /* 0x00000a00ff017b82 */ /* 0x000fe20000000800 */
[----:B------:R-:W1:Y:S07]  /*0010*/  S2R R0, SR_TID.X ;  /* 0x0000000000007919 */ /* 0x000e6e0000002100 */
[----:B------:R-:W2:Y:S01]  /*0020*/  LDC.64 R76, c[0x0][0x210] ;  /* 0x00008400ff4c7b82 */ /* 0x000ea20000000a00 */
[----:B------:R-:W-:Y:S02]  /*0030*/  CS2R R8, SRZ ;  /* 0x0000000000087805 */ /* 0x000fe4000001ff00 */
[----:B------:R-:W-:Y:S01]  /*0040*/  CS2R R10, SRZ ;  /* 0x00000000000a7805 */ /* 0x000fe2000001ff00 */
[----:B------:R-:W3:Y:S01]  /*0050*/  S2R R2, SR_CTAID.X ;  /* 0x0000000000027919 */ /* 0x000ee20000002500 */
[----:B------:R-:W-:Y:S01]  /*0060*/  CS2R R6, SRZ ;  /* 0x0000000000067805 */ /* 0x000fe2000001ff00 */
[----:B------:R-:W-:Y:S01]  /*0070*/  ULDC.64 UR6, c[0x0][0x208] ;  /* 0x0000820000067ab9 */ /* 0x000fe20000000a00 */
[----:B------:R-:W-:Y:S01]  /*0080*/  CS2R R18, SRZ ;  /* 0x0000000000127805 */ /* 0x000fe2000001ff00 */
[----:B------:R-:W4:Y:S01]  /*0090*/  S2UR UR5, SR_CgaCtaId ;  /* 0x00000000000579c3 */ /* 0x000f220000008800 */
[----:B------:R-:W-:Y:S01]  /*00a0*/  UMOV UR4, 0x400 ;  /* 0x0000040000047882 */ /* 0x000fe20000000000 */
[----:B------:R-:W-:Y:S01]  /*00b0*/  ULDC.64 UR8, c[0x0][0x220] ;  /* 0x0000880000087ab9 */ /* 0x000fe20000000a00 */
[----:B-1----:R-:W-:-:S02]  /*00c0*/  IMAD.SHL.U32 R0, R0, 0x8, RZ ;  /* 0x0000000800007824 */ /* 0x002fc400078e00ff */
[----:B---3--:R-:W-:-:S03]  /*00d0*/  IMAD.SHL.U32 R2, R2, 0x400, RZ ;  /* 0x0000040002027824 */ /* 0x008fc600078e00ff */
[----:B------:R-:W-:-:S04]  /*00e0*/  LOP3.LUT R0, R0, 0x3f8, RZ, 0xc0, !PT ;  /* 0x000003f800007812 */ /* 0x000fc800078ec0ff */
[----:B------:R-:W-:-:S05]  /*00f0*/  LOP3.LUT R2, R2, R0, RZ, 0xfc, !PT ;  /* 0x0000000002027212 */ /* 0x000fca00078efcff */
[----:B------:R-:W-:-:S04]  /*0100*/  IMAD.HI R0, R2, 0x2aaaaaab, RZ ;  /* 0x2aaaaaab02007827 */ /* 0x000fc800078e02ff */
[C---:B------:R-:W-:Y:S01]  /*0110*/  VIADD R13, R2.reuse, 0xffffe740 ;  /* 0xffffe740020d7836 */ /* 0x040fe20000000000 */
[----:B------:R-:W-:Y:S01]  /*0120*/  SHF.R.U32.HI R3, RZ, 0x1f, R0 ;  /* 0x0000001fff037819 */ /* 0x000fe20000011600 */
[----:B------:R-:W-:Y:S02]  /*0130*/  VIADD R15, R2, 0xffffe800 ;  /* 0xffffe800020f7836 */ /* 0x000fe40000000000 */
[--C-:B--2---:R-:W-:Y:S01]  /*0140*/  IMAD.WIDE R12, R13, 0x4, R76.reuse ;  /* 0x000000040d0c7825 */ /* 0x104fe200078e024c */
[CC--:B------:R-:W-:Y:S02]  /*0150*/  LEA.HI.SX32 R46, R0.reuse, R3.reuse, 0x1b ;  /* 0x00000003002e7211 */ /* 0x0c0fe400078fdaff */
[----:B------:R-:W-:Y:S01]  /*0160*/  LEA.HI.SX32 R0, R0, R3, 0x16 ;  /* 0x0000000300007211 */ /* 0x000fe200078fb2ff */
[----:B------:R-:W-:Y:S01]  /*0170*/  IMAD.WIDE R14, R15, 0x4, R76 ;  /* 0x000000040f0e7825 */ /* 0x000fe200078e024c */
[----:B------:R-:W-:Y:S02]  /*0180*/  LEA.HI R3, R46, R46, RZ, 0x5 ;  /* 0x0000002e2e037211 */ /* 0x000fe400078f28ff */
[----:B------:R-:W-:-:S02]  /*0190*/  LEA.HI R4, R0, R0, RZ, 0x5 ;  /* 0x0000000000047211 */ /* 0x000fc400078f28ff */
[----:B------:R-:W-:Y:S02]  /*01a0*/  LOP3.LUT R3, R3, 0xffffffe0, RZ, 0xc0, !PT ;  /* 0xffffffe003037812 */ /* 0x000fe400078ec0ff */
[----:B------:R-:W-:Y:S02]  /*01b0*/  LOP3.LUT R55, R4, 0xffffffe0, RZ, 0xc0, !PT ;  /* 0xffffffe004377812 */ /* 0x000fe400078ec0ff */
[----:B------:R-:W-:Y:S01]  /*01c0*/  CS2R R4, SRZ ;  /* 0x0000000000047805 */ /* 0x000fe2000001ff00 */
[----:B------:R-:W-:Y:S02]  /*01d0*/  IMAD.IADD R46, R46, 0x1, -R3 ;  /* 0x000000012e2e7824 */ /* 0x000fe400078e0a03 */
[----:B------:R-:W-:-:S03]  /*01e0*/  IMAD.IADD R55, R0, 0x1, -R55 ;  /* 0x0000000100377824 */ /* 0x000fc600078e0a37 */
[C---:B------:R-:W-:Y:S02]  /*01f0*/  ISETP.GT.AND P1, PT, R46.reuse, RZ, PT ;  /* 0x000000ff2e00720c */ /* 0x040fe40003f24270 */
[----:B------:R-:W-:Y:S02]  /*0200*/  ISETP.GT.AND P3, PT, R46, -0x1, PT ;  /* 0xffffffff2e00780c */ /* 0x000fe40003f64270 */
[C---:B------:R-:W-:Y:S02]  /*0210*/  ISETP.GT.AND P4, PT, R55.reuse, RZ, P1 ;  /* 0x000000ff3700720c */ /* 0x040fe40000f84270 */
[----:B------:R-:W-:-:S11]  /*0220*/  ISETP.GT.AND P3, PT, R55, RZ, P3 ;  /* 0x000000ff3700720c */ /* 0x000fd60001f64270 */
[----:B------:R-:W2:Y:S04]  /*0230*/  @P4 LDG.E.128 R8, desc[UR6][R12.64] ;  /* 0x000000060c084981 */ /* 0x000ea8000c1e1d00 */
[----:B------:R-:W3:Y:S01]  /*0240*/  @P3 LDG.E.128 R4, desc[UR6][R14.64] ;  /* 0x000000060e043981 */ /* 0x000ee2000c1e1d00 */
[----:B------:R-:W-:Y:S01]  /*0250*/  VIADD R27, R46, 0x1 ;  /* 0x000000012e1b7836 */ /* 0x000fe20000000000 */
[----:B--2---:R-:W-:Y:S02]  /*0260*/  SEL R17, R8, 0xff800000, P4 ;  /* 0xff80000008117807 */ /* 0x004fe40002000000 */
[----:B------:R-:W-:Y:S02]  /*0270*/  SEL R16, R9, 0xff800000, P4 ;  /* 0xff80000009107807 */ /* 0x000fe40002000000 */
[----:B---3--:R-:W-:-:S02]  /*0280*/  SEL R0, R4, 0xff800000, P3 ;  /* 0xff80000004007807 */ /* 0x008fc40001800000 */
[----:B------:R-:W-:Y:S02]  /*0290*/  SEL R3, R5, 0xff800000, P3 ;  /* 0xff80000005037807 */ /* 0x000fe40001800000 */
[----:B------:R-:W-:Y:S02]  /*02a0*/  FSETP.GT.AND P6, PT, R0, R17, PT ;  /* 0x000000110000720b */ /* 0x000fe40003fc4000 */
[----:B------:R-:W-:Y:S02]  /*02b0*/  FSETP.GT.AND P5, PT, R3, R16, PT ;  /* 0x000000100300720b */ /* 0x000fe40003fa4000 */
[----:B------:R-:W-:Y:S02]  /*02c0*/  SEL R5, R10, 0xff800000, P4 ;  /* 0xff8000000a057807 */ /* 0x000fe40002000000 */
[----:B------:R-:W-:Y:S02]  /*02d0*/  SEL R8, R6, 0xff800000, P3 ;  /* 0xff80000006087807 */ /* 0x000fe40001800000 */
[----:B------:R-:W-:-:S02]  /*02e0*/  FSETP.NAN.AND P0, PT, R0, R0, PT ;  /* 0x000000000000720b */ /* 0x000fc40003f08000 */
[----:B------:R-:W-:Y:S02]  /*02f0*/  FSETP.GT.AND P2, PT, R8, R5, PT ;  /* 0x000000050800720b */ /* 0x000fe40003f44000 */
[----:B------:R-:W-:Y:S02]  /*0300*/  SEL R11, R11, 0xff800000, P4 ;  /* 0xff8000000b0b7807 */ /* 0x000fe40002000000 */
[----:B------:R-:W-:Y:S02]  /*0310*/  @!P6 SEL R0, R0, R17, P0 ;  /* 0x000000110000e207 */ /* 0x000fe40000000000 */
[----:B------:R-:W-:Y:S02]  /*0320*/  FSETP.NAN.AND P0, PT, R3, R3, PT ;  /* 0x000000030300720b */ /* 0x000fe40003f08000 */
[----:B------:R-:W-:Y:S01]  /*0330*/  SEL R10, R7, 0xff800000, P3 ;  /* 0xff800000070a7807 */ /* 0x000fe20001800000 */
[----:B------:R-:W-:Y:S01]  /*0340*/  VIADD R7, R2, 0xffffe8c0 ;  /* 0xffffe8c002077836 */ /* 0x000fe20000000000 */
[----:B------:R-:W-:-:S02]  /*0350*/  @!P5 SEL R3, R3, R16, P0 ;  /* 0x000000100303d207 */ /* 0x000fc40000000000 */
[----:B------:R-:W-:Y:S02]  /*0360*/  CS2R R16, SRZ ;  /* 0x0000000000107805 */ /* 0x000fe4000001ff00 */
[C---:B------:R-:W-:Y:S01]  /*0370*/  FSETP.NAN.AND P0, PT, R8.reuse, R8, PT ;  /* 0x000000080800720b */ /* 0x040fe20003f08000 */
[----:B------:R-:W-:Y:S01]  /*0380*/  IMAD.WIDE R6, R7, 0x4, R76 ;  /* 0x0000000407067825 */ /* 0x000fe200078e024c */
[----:B------:R-:W-:Y:S02]  /*0390*/  P2R R4, PR, RZ, 0x4 ;  /* 0x00000004ff047803 */ /* 0x000fe40000000000 */
[----:B------:R-:W-:Y:S02]  /*03a0*/  @!P2 SEL R8, R8, R5, P0 ;  /* 0x000000050808a207 */ /* 0x000fe40000000000 */
[C---:B------:R-:W-:Y:S02]  /*03b0*/  FSETP.GT.AND P2, PT, R10.reuse, R11, PT ;  /* 0x0000000b0a00720b */ /* 0x040fe40003f44000 */
[----:B------:R-:W-:-:S02]  /*03c0*/  FSETP.NAN.AND P0, PT, R10, R10, PT ;  /* 0x0000000a0a00720b */ /* 0x000fc40003f08000 */
[----:B------:R-:W-:Y:S02]  /*03d0*/  P2R R5, PR, RZ, 0x4 ;  /* 0x00000004ff057803 */ /* 0x000fe40000000000 */
[----:B------:R-:W-:Y:S02]  /*03e0*/  P2R R9, PR, RZ, 0x20 ;  /* 0x00000020ff097803 */ /* 0x000fe40000000000 */
[----:B------:R-:W-:-:S05]  /*03f0*/  P2R R14, PR, RZ, 0x40 ;  /* 0x00000040ff0e7803 */ /* 0x000fca0000000000 */
[----:B------:R-:W-:Y:S02]  /*0400*/  @!P2 SEL R10, R10, R11, P0 ;  /* 0x0000000b0a0aa207 */ /* 0x000fe40000000000 */
[----:B------:R-:W-:-:S04]  /*0410*/  ISETP.GE.U32.AND P0, PT, R27, 0x20, PT ;  /* 0x000000201b00780c */ /* 0x000fc80003f06070 */
[----:B------:R-:W-:-:S13]  /*0420*/  ISETP.GT.AND P2, PT, R55, RZ, !P0 ;  /* 0x000000ff3700720c */ /* 0x000fda0004744270 */
[----:B------:R1:W2:Y:S02]  /*0430*/  @P2 LDG.E.128 R16, desc[UR6][R6.64] ;  /* 0x0000000606102981 */ /* 0x0002a4000c1e1d00 */
[----:B-1----:R-:W-:-:S04]  /*0440*/  VIADD R7, R2, 0xffffe744 ;  /* 0xffffe74402077836 */ /* 0x002fc80000000000 */
[----:B------:R-:W-:Y:S01]  /*0450*/  IMAD.WIDE R6, R7, 0x4, R76 ;  /* 0x0000000407067825 */ /* 0x000fe200078e024c */
[----:B--2---:R-:W-:Y:S02]  /*0460*/  SEL R31, R19, 0xff800000, P2 ;  /* 0xff800000131f7807 */ /* 0x004fe40001000000 */
[----:B------:R-:W-:Y:S02]  /*0470*/  SEL R29, R18, 0xff800000, P2 ;  /* 0xff800000121d7807 */ /* 0x000fe40001000000 */
[----:B------:R-:W-:Y:S02]  /*0480*/  CS2R R18, SRZ ;  /* 0x0000000000127805 */ /* 0x000fe4000001ff00 */
[----:B------:R-:W-:Y:S02]  /*0490*/  SEL R24, R17, 0xff800000, P2 ;  /* 0xff80000011187807 */ /* 0x000fe40001000000 */
[----:B------:R-:W-:Y:S02]  /*04a0*/  SEL R25, R16, 0xff800000, P2 ;  /* 0xff80000010197807 */ /* 0x000fe40001000000 */
[----:B------:R-:W-:-:S02]  /*04b0*/  CS2R R16, SRZ ;  /* 0x0000000000107805 */ /* 0x000fc4000001ff00 */
[-C--:B------:R-:W-:Y:S02]  /*04c0*/  FSETP.NAN.AND P5, PT, R31, R31.reuse, PT ;  /* 0x0000001f1f00720b */ /* 0x080fe40003fa8000 */
[----:B------:R-:W-:Y:S02]  /*04d0*/  FSETP.GEU.AND P6, PT, R10, R31, PT ;  /* 0x0000001f0a00720b */ /* 0x000fe40003fce000 */
[----:B------:R-:W2:Y:S02]  /*04e0*/  @P4 LDG.E.128 R16, desc[UR6][R6.64] ;  /* 0x0000000606104981 */ /* 0x000ea4000c1e1d00 */
[----:B------:R-:W-:-:S07]  /*04f0*/  P2R R11, PR, RZ, 0x40 ;  /* 0x00000040ff0b7803 */ /* 0x000fce0000000000 */
[----:B------:R-:W-:Y:S02]  /*0500*/  @!P5 SEL R31, R31, R10, !P6 ;  /* 0x0000000a1f1fd207 */ /* 0x000fe40007000000 */
[-C--:B------:R-:W-:Y:S02]  /*0510*/  FSETP.NAN.AND P5, PT, R29, R29.reuse, PT ;  /* 0x0000001d1d00720b */ /* 0x080fe40003fa8000 */
[----:B------:R-:W-:-:S04]  /*0520*/  FSETP.GEU.AND P6, PT, R8, R29, PT ;  /* 0x0000001d0800720b */ /* 0x000fc80003fce000 */
[----:B------:R-:W-:-:S07]  /*0530*/  P2R R12, PR, RZ, 0x40 ;  /* 0x00000040ff0c7803 */ /* 0x000fce0000000000 */
[----:B------:R-:W-:Y:S02]  /*0540*/  @!P5 SEL R29, R29, R8, !P6 ;  /* 0x000000081d1dd207 */ /* 0x000fe40007000000 */
[-C--:B------:R-:W-:Y:S02]  /*0550*/  FSETP.NAN.AND P5, PT, R24, R24.reuse, PT ;  /* 0x000000181800720b */ /* 0x080fe40003fa8000 */
[----:B------:R-:W-:Y:S01]  /*0560*/  FSETP.GEU.AND P6, PT, R3, R24, PT ;  /* 0x000000180300720b */ /* 0x000fe20003fce000 */
[----:B------:R-:W-:-:S03]  /*0570*/  VIADD R21, R2, 0xffffe804 ;  /* 0xffffe80402157836 */ /* 0x000fc60000000000 */
[----:B------:R-:W-:Y:S01]  /*0580*/  P2R R13, PR, RZ, 0x40 ;  /* 0x00000040ff0d7803 */ /* 0x000fe20000000000 */
[----:B------:R-:W-:-:S06]  /*0590*/  IMAD.WIDE R20, R21, 0x4, R76 ;  /* 0x0000000415147825 */ /* 0x000fcc00078e024c */
[----:B------:R-:W-:Y:S02]  /*05a0*/  @!P5 SEL R24, R24, R3, !P6 ;  /* 0x000000031818d207 */ /* 0x000fe40007000000 */
[-C--:B------:R-:W-:Y:S02]  /*05b0*/  FSETP.NAN.AND P5, PT, R25, R25.reuse, PT ;  /* 0x000000191900720b */ /* 0x080fe40003fa8000 */
[----:B------:R-:W-:-:S04]  /*05c0*/  FSETP.GEU.AND P6, PT, R0, R25, PT ;  /* 0x000000190000720b */ /* 0x000fc80003fce000 */
[----:B------:R-:W-:-:S07]  /*05d0*/  P2R R8, PR, RZ, 0x40 ;  /* 0x00000040ff087803 */ /* 0x000fce0000000000 */
[----:B------:R-:W-:Y:S02]  /*05e0*/  @!P5 SEL R25, R25, R0, !P6 ;  /* 0x000000001919d207 */ /* 0x000fe40007000000 */
[----:B--2---:R-:W-:Y:S02]  /*05f0*/  SEL R3, R16, 0xff800000, P4 ;  /* 0xff80000010037807 */ /* 0x004fe40002000000 */
[----:B------:R-:W-:Y:S02]  /*0600*/  SEL R15, R17, 0xff800000, P4 ;  /* 0xff800000110f7807 */ /* 0x000fe40002000000 */
[----:B------:R-:W-:Y:S02]  /*0610*/  CS2R R16, SRZ ;  /* 0x0000000000107805 */ /* 0x000fe4000001ff00 */
[----:B------:R-:W-:Y:S02]  /*0620*/  SEL R33, R18, 0xff800000, P4 ;  /* 0xff80000012217807 */ /* 0x000fe40002000000 */
[----:B------:R-:W-:-:S02]  /*0630*/  SEL R26, R19, 0xff800000, P4 ;  /* 0xff800000131a7807 */ /* 0x000fc40002000000 */
[----:B------:R-:W-:-:S06]  /*0640*/  CS2R R18, SRZ ;  /* 0x0000000000127805 */ /* 0x000fcc000001ff00 */
        /* <DEDUP_REMOVED lines=8> */
[----:B------:R-:W-:-:S06]  /*06d0*/  CS2R R18, SRZ ;  /* 0x0000000000127805 */ /* 0x000fcc000001ff00 */
[----:B------:R1:W2:Y:S01]  /*06e0*/  @P2 LDG.E.128 R16, desc[UR6][R20.64] ;  /* 0x0000000614102981 */ /* 0x0002a2000c1e1d00 */
[----:B------:R-:W-:Y:S02]  /*06f0*/  FSETP.GT.AND P6, PT, R0, R3, PT ;  /* 0x000000030000720b */ /* 0x000fe40003fc4000 */
[----:B------:R-:W-:Y:S02]  /*0700*/  FSETP.GT.AND P4, PT, R22, R15, PT ;  /* 0x0000000f1600720b */ /* 0x000fe40003f84000 */
[----:B------:R-:W-:Y:S02]  /*0710*/  FSETP.NAN.AND P3, PT, R0, R0, PT ;  /* 0x000000000000720b */ /* 0x000fe40003f68000 */
[----:B------:R-:W-:-:S07]  /*0720*/  P2R R6, PR, RZ, 0x10 ;  /* 0x00000010ff067803 */ /* 0x000fce0000000000 */
[----:B------:R-:W-:Y:S02]  /*0730*/  @!P6 SEL R0, R0, R3, P3 ;  /* 0x000000030000e207 */ /* 0x000fe40001800000 */
[----:B------:R-:W-:-:S04]  /*0740*/  FSETP.NAN.AND P3, PT, R22, R22, PT ;  /* 0x000000161600720b */ /* 0x000fc80003f68000 */
[----:B------:R-:W-:Y:S02]  /*0750*/  @!P4 SEL R22, R22, R15, P3 ;  /* 0x0000000f1616c207 */ /* 0x000fe40001800000 */
[C---:B------:R-:W-:Y:S02]  /*0760*/  FSETP.GT.AND P4, PT, R10.reuse, R33, PT ;  /* 0x000000210a00720b */ /* 0x040fe40003f84000 */
[----:B------:R-:W-:Y:S02]  /*0770*/  FSETP.NAN.AND P3, PT, R10, R10, PT ;  /* 0x0000000a0a00720b */ /* 0x000fe40003f68000 */
[----:B------:R-:W-:-:S09]  /*0780*/  P2R R3, PR, RZ, 0x10 ;  /* 0x00000010ff037803 */ /* 0x000fd20000000000 */
[----:B------:R-:W-:Y:S02]  /*0790*/  @!P4 SEL R10, R10, R33, P3 ;  /* 0x000000210a0ac207 */ /* 0x000fe40001800000 */
[C---:B------:R-:W-:Y:S02]  /*07a0*/  FSETP.GT.AND P4, PT, R23.reuse, R26, PT ;  /* 0x0000001a1700720b */ /* 0x040fe40003f84000 */
[----:B------:R-:W-:-:S11]  /*07b0*/  FSETP.NAN.AND P3, PT, R23, R23, PT ;  /* 0x000000171700720b */ /* 0x000fd60003f68000 */
[----:B------:R-:W-:Y:S02]  /*07c0*/  @!P4 SEL R23, R23, R26, P3 ;  /* 0x0000001a1717c207 */ /* 0x000fe40001800000 */
[----:B------:R-:W-:Y:S02]  /*07d0*/  P2R R15, PR, RZ, 0x10 ;  /* 0x00000010ff0f7803 */ /* 0x000fe40000000000 */
[----:B------:R-:W-:Y:S02]  /*07e0*/  ISETP.GT.AND P1, PT, R55, -0x1, P1 ;  /* 0xffffffff3700780c */ /* 0x000fe40000f24270 */
[----:B-1----:R-:W-:Y:S02]  /*07f0*/  CS2R R20, SRZ ;  /* 0x0000000000147805 */ /* 0x002fe4000001ff00 */
[----:B--2---:R-:W-:Y:S02]  /*0800*/  SEL R26, R19, 0xff800000, P2 ;  /* 0xff800000131a7807 */ /* 0x004fe40001000000 */
[----:B------:R-:W-:-:S02]  /*0810*/  SEL R33, R16, 0xff800000, P2 ;  /* 0xff80000010217807 */ /* 0x000fc40001000000 */
[----:B------:R-:W-:Y:S02]  /*0820*/  SEL R35, R17, 0xff800000, P2 ;  /* 0xff80000011237807 */ /* 0x000fe40001000000 */
[----:B------:R-:W-:Y:S02]  /*0830*/  SEL R37, R18, 0xff800000, P2 ;  /* 0xff80000012257807 */ /* 0x000fe40001000000 */
[-C--:B------:R-:W-:Y:S02]  /*0840*/  FSETP.NAN.AND P2, PT, R26, R26.reuse, PT ;  /* 0x0000001a1a00720b */ /* 0x080fe40003f48000 */
[----:B------:R-:W-:-:S11]  /*0850*/  FSETP.GEU.AND P4, PT, R23, R26, PT ;  /* 0x0000001a1700720b */ /* 0x000fd60003f8e000 */
[----:B------:R-:W-:Y:S02]  /*0860*/  @!P2 SEL R26, R26, R23, !P4 ;  /* 0x000000171a1aa207 */ /* 0x000fe40006000000 */
[-C--:B------:R-:W-:Y:S02]  /*0870*/  FSETP.NAN.AND P2, PT, R37, R37.reuse, PT ;  /* 0x000000252500720b */ /* 0x080fe40003f48000 */
[----:B------:R-:W-:-:S11]  /*0880*/  FSETP.GEU.AND P3, PT, R10, R37, PT ;  /* 0x000000250a00720b */ /* 0x000fd60003f6e000 */
[----:B------:R-:W-:Y:S02]  /*0890*/  @!P2 SEL R37, R37, R10, !P3 ;  /* 0x0000000a2525a207 */ /* 0x000fe40005800000 */
[-C--:B------:R-:W-:Y:S02]  /*08a0*/  FSETP.NAN.AND P2, PT, R35, R35.reuse, PT ;  /* 0x000000232300720b */ /* 0x080fe40003f48000 */
[----:B------:R-:W-:Y:S02]  /*08b0*/  P2R R17, PR, RZ, 0x8 ;  /* 0x00000008ff117803 */ /* 0x000fe40000000000 */
[----:B------:R-:W-:Y:S01]  /*08c0*/  FSETP.GEU.AND P3, PT, R22, R35, PT ;  /* 0x000000231600720b */ /* 0x000fe20003f6e000 */
[----:B------:R-:W-:-:S04]  /*08d0*/  VIADD R19, R2, 0xffffff40 ;  /* 0xffffff4002137836 */ /* 0x000fc80000000000 */
[----:B------:R-:W-:-:S04]  /*08e0*/  IMAD.WIDE R18, R19, 0x4, R76 ;  /* 0x0000000413127825 */ /* 0x000fc800078e024c */
[----:B------:R-:W-:Y:S02]  /*08f0*/  @!P2 SEL R35, R35, R22, !P3 ;  /* 0x000000162323a207 */ /* 0x000fe40005800000 */
[----:B------:R-:W-:-:S06]  /*0900*/  CS2R R22, SRZ ;  /* 0x0000000000167805 */ /* 0x000fcc000001ff00 */
[----:B------:R1:W2:Y:S01]  /*0910*/  @P1 LDG.E.128 R20, desc[UR6][R18.64] ;  /* 0x0000000612141981 */ /* 0x0002a2000c1e1d00 */
[-C--:B------:R-:W-:Y:S02]  /*0920*/  FSETP.NAN.AND P2, PT, R33, R33.reuse, PT ;  /* 0x000000212100720b */ /* 0x080fe40003f48000 */
[----:B------:R-:W-:Y:S02]  /*0930*/  P2R R10, PR, RZ, 0x8 ;  /* 0x00000008ff0a7803 */ /* 0x000fe40000000000 */
[----:B------:R-:W-:-:S09]  /*0940*/  FSETP.GEU.AND P3, PT, R0, R33, PT ;  /* 0x000000210000720b */ /* 0x000fd20003f6e000 */
[----:B------:R-:W-:Y:S02]  /*0950*/  @!P2 SEL R33, R33, R0, !P3 ;  /* 0x000000002121a207 */ /* 0x000fe40005800000 */
[----:B------:R-:W-:Y:S01]  /*0960*/  P2R R75, PR, RZ, 0x8 ;  /* 0x00000008ff4b7803 */ /* 0x000fe20000000000 */
[----:B-1----:R-:W-:-:S04]  /*0970*/  VIADD R19, R2, 0xffffff44 ;  /* 0xffffff4402137836 */ /* 0x002fc80000000000 */
[----:B------:R-:W-:Y:S01]  /*0980*/  IMAD.WIDE R18, R19, 0x4, R76 ;  /* 0x0000000413127825 */ /* 0x000fe200078e024c */
[----:B--2---:R-:W-:-:S04]  /*0990*/  SEL R34, R23, 0xff800000, P1 ;  /* 0xff80000017227807 */ /* 0x004fc80000800000 */
[-C--:B------:R-:W-:Y:S02]  /*09a0*/  FSETP.NAN.AND P2, PT, R34, R34.reuse, PT ;  /* 0x000000222200720b */ /* 0x080fe40003f48000 */
[----:B------:R-:W-:Y:S02]  /*09b0*/  FSETP.GEU.AND P3, PT, R31, R34, PT ;  /* 0x000000221f00720b */ /* 0x000fe40003f6e000 */
[----:B------:R-:W-:-:S09]  /*09c0*/  SEL R32, R22, 0xff800000, P1 ;  /* 0xff80000016207807 */ /* 0x000fd20000800000 */
[----:B------:R-:W-:Y:S02]  /*09d0*/  @!P2 SEL R34, R34, R31, !P3 ;  /* 0x0000001f2222a207 */ /* 0x000fe40005800000 */
[-C--:B------:R-:W-:Y:S02]  /*09e0*/  FSETP.NAN.AND P2, PT, R32, R32.reuse, PT ;  /* 0x000000202000720b */ /* 0x080fe40003f48000 */
[----:B------:R-:W-:Y:S02]  /*09f0*/  P2R R74, PR, RZ, 0x8 ;  /* 0x00000008ff4a7803 */ /* 0x000fe40000000000 */
[----:B------:R-:W-:Y:S02]  /*0a00*/  FSETP.GEU.AND P3, PT, R29, R32, PT ;  /* 0x000000201d00720b */ /* 0x000fe40003f6e000 */
[----:B------:R-:W-:Y:S02]  /*0a10*/  CS2R R22, SRZ ;  /* 0x0000000000167805 */ /* 0x000fe4000001ff00 */
[----:B------:R-:W-:-:S05]  /*0a20*/  SEL R28, R20, 0xff800000, P1 ;  /* 0xff800000141c7807 */ /* 0x000fca0000800000 */
[----:B------:R-:W-:Y:S02]  /*0a30*/  @!P2 SEL R32, R32, R29, !P3 ;  /* 0x0000001d2020a207 */ /* 0x000fe40005800000 */
[----:B------:R-:W-:Y:S02]  /*0a40*/  SEL R29, R21, 0xff800000, P1 ;  /* 0xff800000151d7807 */ /* 0x000fe40000800000 */
[----:B------:R-:W-:-:S06]  /*0a50*/  CS2R R20, SRZ ;  /* 0x0000000000147805 */ /* 0x000fcc000001ff00 */
[----:B------:R-:W2:Y:S01]  /*0a60*/  @P1 LDG.E.128 R20, desc[UR6][R18.64] ;  /* 0x0000000612141981 */ /* 0x000ea2000c1e1d00 */
[-C--:B------:R-:W-:Y:S02]  /*0a70*/  FSETP.NAN.AND P2, PT, R29, R29.reuse, PT ;  /* 0x0000001d1d00720b */ /* 0x080fe40003f48000 */
[----:B------:R-:W-:Y:S02]  /*0a80*/  P2R R73, PR, RZ, 0x8 ;  /* 0x00000008ff497803 */ /* 0x000fe40000000000 */
[----:B------:R-:W-:-:S09]  /*0a90*/  FSETP.GEU.AND P3, PT, R24, R29, PT ;  /* 0x0000001d1800720b */ /* 0x000fd20003f6e000 */
[----:B------:R-:W-:Y:S02]  /*0aa0*/  @!P2 SEL R29, R29, R24, !P3 ;  /* 0x000000181d1da207 */ /* 0x000fe40005800000 */
[-C--:B------:R-:W-:Y:S02]  /*0ab0*/  FSETP.NAN.AND P2, PT, R28, R28.reuse, PT ;  /* 0x0000001c1c00720b */ /* 0x080fe40003f48000 */
[----:B------:R-:W-:Y:S02]  /*0ac0*/  P2R R71, PR, RZ, 0x8 ;  /* 0x00000008ff477803 */ /* 0x000fe40000000000 */
[----:B------:R-:W-:-:S04]  /*0ad0*/  FSETP.GEU.AND P3, PT, R25, R28, PT ;  /* 0x0000001c1900720b */ /* 0x000fc80003f6e000 */
[----:B------:R-:W-:-:S05]  /*0ae0*/  P2R R0, PR, RZ, 0x8 ;  /* 0x00000008ff007803 */ /* 0x000fca0000000000 */
[----:B------:R-:W-:Y:S02]  /*0af0*/  @!P2 SEL R28, R28, R25, !P3 ;  /* 0x000000191c1ca207 */ /* 0x000fe40005800000 */
[----:B------:R-:W-:Y:S01]  /*0b00*/  LOP3.LUT R24, R55, R46, RZ, 0xfc, !PT ;  /* 0x0000002e37187212 */ /* 0x000fe200078efcff */
[----:B------:R-:W-:Y:S01]  /*0b10*/  IMAD.WIDE R30, R2, 0x4, R76 ;  /* 0x00000004021e7825 */ /* 0x000fe200078e024c */
[----:B--2---:R-:W-:Y:S02]  /*0b20*/  SEL R36, R20, 0xff800000, P1 ;  /* 0xff80000014247807 */ /* 0x004fe40000800000 */
[----:B------:R-:W-:Y:S02]  /*0b30*/  SEL R38, R21, 0xff800000, P1 ;  /* 0xff80000015267807 */ /* 0x000fe40000800000 */
[----:B------:R-:W-:Y:S02]  /*0b40*/  SEL R39, R22, 0xff800000, P1 ;  /* 0xff80000016277807 */ /* 0x000fe40000800000 */
[----:B------:R-:W-:-:S02]  /*0b50*/  SEL R42, R23, 0xff800000, P1 ;  /* 0xff800000172a7807 */ /* 0x000fc40000800000 */
        /* <DEDUP_REMOVED lines=8> */
[----:B------:R-:W-:-:S09]  /*0be0*/  FSETP.GEU.AND P2, PT, R37, R39, PT ;  /* 0x000000272500720b */ /* 0x000fd20003f4e000 */
[----:B------:R-:W-:Y:S02]  /*0bf0*/  @!P1 SEL R39, R39, R37, !P2 ;  /* 0x0000002527279207 */ /* 0x000fe40005000000 */
[-C--:B------:R-:W-:Y:S02]  /*0c00*/  FSETP.NAN.AND P1, PT, R42, R42.reuse, PT ;  /* 0x0000002a2a00720b */ /* 0x080fe40003f28000 */
[----:B------:R-:W-:Y:S02]  /*0c10*/  P2R R48, PR, RZ, 0x4 ;  /* 0x00000004ff307803 */ /* 0x000fe40000000000 */
[----:B------:R-:W-:Y:S02]  /*0c20*/  FSETP.GEU.AND P2, PT, R26, R42, PT ;  /* 0x0000002a1a00720b */ /* 0x000fe40003f4e000 */
[----:B------:R-:W-:-:S07]  /*0c30*/  CS2R R20, SRZ ;  /* 0x0000000000147805 */ /* 0x000fce000001ff00 */
[----:B------:R-:W-:Y:S02]  /*0c40*/  @!P1 SEL R42, R42, R26, !P2 ;  /* 0x0000001a2a2a9207 */ /* 0x000fe40005000000 */
[----:B------:R-:W-:Y:S02]  /*0c50*/  ISETP.GT.AND P1, PT, R24, -0x1, PT ;  /* 0xffffffff1800780c */ /* 0x000fe40003f24270 */
[----:B------:R-:W-:-:S11]  /*0c60*/  CS2R R22, SRZ ;  /* 0x0000000000167805 */ /* 0x000fd6000001ff00 */
[----:B------:R-:W2:Y:S01]  /*0c70*/  @P1 LDG.E.128 R20, desc[UR6][R30.64] ;  /* 0x000000061e141981 */ /* 0x000ea2000c1e1d00 */
[----:B------:R-:W-:Y:S02]  /*0c80*/  P2R R70, PR, RZ, 0x4 ;  /* 0x00000004ff467803 */ /* 0x000fe40000000000 */
[----:B------:R-:W-:Y:S02]  /*0c90*/  P2R R18, PR, RZ, 0x8 ;  /* 0x00000008ff127803 */ /* 0x000fe40000000000 */
[----:B--2---:R-:W-:Y:S02]  /*0ca0*/  SEL R37, R20, 0xff800000, P1 ;  /* 0xff80000014257807 */ /* 0x004fe40000800000 */
[----:B------:R-:W-:Y:S02]  /*0cb0*/  SEL R50, R21, 0xff800000, P1 ;  /* 0xff80000015327807 */ /* 0x000fe40000800000 */
[----:B------:R-:W-:Y:S02]  /*0cc0*/  CS2R R20, SRZ ;  /* 0x0000000000147805 */ /* 0x000fe4000001ff00 */
[----:B------:R-:W-:-:S02]  /*0cd0*/  SEL R45, R22, 0xff800000, P1 ;  /* 0xff800000162d7807 */ /* 0x000fc40000800000 */
[----:B------:R-:W-:Y:S02]  /*0ce0*/  SEL R47, R23, 0xff800000, P1 ;  /* 0xff800000172f7807 */ /* 0x000fe40000800000 */
[----:B------:R-:W-:-:S06]  /*0cf0*/  CS2R R22, SRZ ;  /* 0x0000000000167805 */ /* 0x000fcc000001ff00 */
[----:B------:R-:W2:Y:S01]  /*0d00*/  @P1 LDG.E.128 R20, desc[UR6][R30.64+0x10] ;  /* 0x000010061e141981 */ /* 0x000ea2000c1e1d00 */
        /* <DEDUP_REMOVED lines=10> */
[----:B------:R-:W-:-:S07]  /*0db0*/  ISETP.GT.AND P0, PT, R55, -0x1, !P0 ;  /* 0xffffffff3700780c */ /* 0x000fce0004704270 */
[----:B------:R-:W-:Y:S02]  /*0dc0*/  @!P2 SEL R45, R45, R32, !P3 ;  /* 0x000000202d2da207 */ /* 0x000fe40005800000 */
[-C--:B------:R-:W-:Y:S02]  /*0dd0*/  FSETP.NAN.AND P2, PT, R47, R47.reuse, PT ;  /* 0x0000002f2f00720b */ /* 0x080fe40003f48000 */
[----:B------:R-:W-:Y:S01]  /*0de0*/  P2R R26, PR, RZ, 0x8 ;  /* 0x00000008ff1a7803 */ /* 0x000fe20000000000 */
[----:B------:R-:W-:Y:S01]  /*0df0*/  VIADD R35, R2, 0xc0 ;  /* 0x000000c002237836 */ /* 0x000fe20000000000 */
[----:B------:R-:W-:-:S09]  /*0e00*/  FSETP.GEU.AND P3, PT, R34, R47, PT ;  /* 0x0000002f2200720b */ /* 0x000fd20003f6e000 */
[----:B------:R-:W-:Y:S01]  /*0e10*/  @!P2 SEL R47, R47, R34, !P3 ;  /* 0x000000222f2fa207 */ /* 0x000fe20005800000 */
[----:B------:R-:W-:Y:S01]  /*0e20*/  IMAD.WIDE R34, R35, 0x4, R76 ;  /* 0x0000000423227825 */ /* 0x000fe200078e024c */
[----:B--2---:R-:W-:Y:S02]  /*0e30*/  SEL R41, R23, 0xff800000, P1 ;  /* 0xff80000017297807 */ /* 0x004fe40000800000 */
[----:B------:R-:W-:Y:S02]  /*0e40*/  SEL R40, R20, 0xff800000, P1 ;  /* 0xff80000014287807 */ /* 0x000fe40000800000 */
[----:B------:R-:W-:Y:S02]  /*0e50*/  SEL R43, R21, 0xff800000, P1 ;  /* 0xff800000152b7807 */ /* 0x000fe40000800000 */
[----:B------:R-:W-:Y:S02]  /*0e60*/  CS2R R20, SRZ ;  /* 0x0000000000147805 */ /* 0x000fe4000001ff00 */
[----:B------:R-:W-:-:S02]  /*0e70*/  SEL R44, R22, 0xff800000, P1 ;  /* 0xff800000162c7807 */ /* 0x000fc40000800000 */
[----:B------:R-:W-:-:S06]  /*0e80*/  CS2R R22, SRZ ;  /* 0x0000000000167805 */ /* 0x000fcc000001ff00 */
[----:B------:R-:W2:Y:S01]  /*0e90*/  @P0 LDG.E.128 R20, desc[UR6][R34.64] ;  /* 0x0000000622140981 */ /* 0x000ea2000c1e1d00 */
[-C--:B------:R-:W-:Y:S02]  /*0ea0*/  FSETP.NAN.AND P1, PT, R41, R41.reuse, PT ;  /* 0x000000292900720b */ /* 0x080fe40003f28000 */
[----:B------:R-:W-:Y:S02]  /*0eb0*/  P2R R28, PR, RZ, 0x8 ;  /* 0x00000008ff1c7803 */ /* 0x000fe40000000000 */
[----:B------:R-:W-:-:S09]  /*0ec0*/  FSETP.GEU.AND P3, PT, R42, R41, PT ;  /* 0x000000292a00720b */ /* 0x000fd20003f6e000 */
        /* <DEDUP_REMOVED lines=10> */
[----:B------:R-:W-:-:S09]  /*0f70*/  FSETP.GEU.AND P2, PT, R36, R40, PT ;  /* 0x000000282400720b */ /* 0x000fd20003f4e000 */
[----:B------:R-:W-:Y:S02]  /*0f80*/  @!P1 SEL R40, R40, R36, !P2 ;  /* 0x0000002428289207 */ /* 0x000fe40005000000 */
[----:B------:R-:W-:Y:S01]  /*0f90*/  P2R R32, PR, RZ, 0x4 ;  /* 0x00000004ff207803 */ /* 0x000fe20000000000 */
[----:B------:R-:W-:-:S04]  /*0fa0*/  VIADD R39, R2, 0xc4 ;  /* 0x000000c402277836 */ /* 0x000fc80000000000 */
[----:B------:R-:W-:Y:S01]  /*0fb0*/  IMAD.WIDE R38, R39, 0x4, R76 ;  /* 0x0000000427267825 */ /* 0x000fe200078e024c */
[----:B--2---:R-:W-:-:S04]  /*0fc0*/  SEL R49, R23, 0xff800000, P0 ;  /* 0xff80000017317807 */ /* 0x004fc80000000000 */
[-C--:B------:R-:W-:Y:S02]  /*0fd0*/  FSETP.NAN.AND P1, PT, R49, R49.reuse, PT ;  /* 0x000000313100720b */ /* 0x080fe40003f28000 */
[----:B------:R-:W-:-:S11]  /*0fe0*/  FSETP.GEU.AND P2, PT, R47, R49, PT ;  /* 0x000000312f00720b */ /* 0x000fd60003f4e000 */
[----:B------:R-:W-:Y:S02]  /*0ff0*/  @!P1 SEL R49, R49, R47, !P2 ;  /* 0x0000002f31319207 */ /* 0x000fe40005000000 */
[----:B------:R-:W-:-:S04]  /*1000*/  SEL R47, R22, 0xff800000, P0 ;  /* 0xff800000162f7807 */ /* 0x000fc80000000000 */
        /* <DEDUP_REMOVED lines=17> */
[----:B------:R-:W-:Y:S01]  /*1120*/  @!P1 SEL R54, R54, R37, !P2 ;  /* 0x0000002536369207 */ /* 0x000fe20005000000 */
[----:B------:R-:W-:Y:S01]  /*1130*/  VIADD R55, R55, 0x1 ;  /* 0x0000000137377836 */ /* 0x000fe20000000000 */
[----:B--2---:R-:W-:Y:S02]  /*1140*/  SEL R53, R20, 0xff800000, P0 ;  /* 0xff80000014357807 */ /* 0x004fe40000000000 */
[----:B------:R-:W-:Y:S02]  /*1150*/  SEL R52, R21, 0xff800000, P0 ;  /* 0xff80000015347807 */ /* 0x000fe40000000000 */
[----:B------:R-:W-:Y:S02]  /*1160*/  SEL R51, R22, 0xff800000, P0 ;  /* 0xff80000016337807 */ /* 0x000fe40000000000 */
[----:B------:R-:W-:Y:S02]  /*1170*/  SEL R50, R23, 0xff800000, P0 ;  /* 0xff80000017327807 */ /* 0x000fe40000000000 */
[----:B------:R-:W-:-:S02]  /*1180*/  FSETP.NAN.AND P0, PT, R53, R53, PT ;  /* 0x000000353500720b */ /* 0x000fc40003f08000 */
        /* <DEDUP_REMOVED lines=14> */
[----:B------:R-:W-:-:S04]  /*1270*/  ISETP.GE.U32.AND P0, PT, R55, 0x20, PT ;  /* 0x000000203700780c */ /* 0x000fc80003f06070 */
[----:B------:R-:W-:Y:S01]  /*1280*/  ISETP.GT.AND P1, PT, R46, RZ, !P0 ;  /* 0x000000ff2e00720c */ /* 0x000fe20004724270 */
[----:B------:R-:W-:Y:S01]  /*1290*/  VIADD R41, R2, 0x1740 ;  /* 0x0000174002297836 */ /* 0x000fe20000000000 */
[----:B------:R-:W-:Y:S02]  /*12a0*/  CS2R R20, SRZ ;  /* 0x0000000000147805 */ /* 0x000fe4000001ff00 */
[----:B------:R-:W-:Y:S01]  /*12b0*/  CS2R R22, SRZ ;  /* 0x0000000000167805 */ /* 0x000fe2000001ff00 */
[----:B------:R-:W-:-:S08]  /*12c0*/  IMAD.WIDE R40, R41, 0x4, R76 ;  /* 0x0000000429287825 */ /* 0x000fd000078e024c */
[----:B------:R1:W2:Y:S01]  /*12d0*/  @P1 LDG.E.128 R20, desc[UR6][R40.64] ;  /* 0x0000000628141981 */ /* 0x0002a2000c1e1d00 */
[----:B------:R-:W-:Y:S02]  /*12e0*/  P2R R39, PR, RZ, 0x4 ;  /* 0x00000004ff277803 */ /* 0x000fe40000000000 */
[----:B------:R-:W-:Y:S01]  /*12f0*/  P2R R29, PR, RZ, 0x8 ;  /* 0x00000008ff1d7803 */ /* 0x000fe20000000000 */
[----:B-1----:R-:W-:-:S04]  /*1300*/  VIADD R41, R2, 0x1744 ;  /* 0x0000174402297836 */ /* 0x002fc80000000000 */
[----:B------:R-:W-:Y:S01]  /*1310*/  IMAD.WIDE R40, R41, 0x4, R76 ;  /* 0x0000000429287825 */ /* 0x000fe200078e024c */
[----:B--2---:R-:W-:-:S04]  /*1320*/  SEL R57, R20, 0xff800000, P1 ;  /* 0xff80000014397807 */ /* 0x004fc80000800000 */
[-C--:B------:R-:W-:Y:S02]  /*1330*/  FSETP.NAN.AND P2, PT, R57, R57.reuse, PT ;  /* 0x000000393900720b */ /* 0x080fe40003f48000 */
[----:B------:R-:W-:Y:S02]  /*1340*/  FSETP.GEU.AND P3, PT, R54, R57, PT ;  /* 0x000000393600720b */ /* 0x000fe40003f6e000 */
[----:B------:R-:W-:Y:S02]  /*1350*/  SEL R56, R21, 0xff800000, P1 ;  /* 0xff80000015387807 */ /* 0x000fe40000800000 */
[----:B------:R-:W-:Y:S02]  /*1360*/  CS2R R20, SRZ ;  /* 0x0000000000147805 */ /* 0x000fe4000001ff00 */
[----:B------:R-:W-:-:S05]  /*1370*/  SEL R58, R23, 0xff800000, P1 ;  /* 0xff800000173a7807 */ /* 0x000fca0000800000 */
[----:B------:R-:W-:Y:S02]  /*1380*/  @!P2 SEL R57, R57, R54, !P3 ;  /* 0x000000363939a207 */ /* 0x000fe40005800000 */
[----:B------:R-:W-:Y:S02]  /*1390*/  SEL R54, R22, 0xff800000, P1 ;  /* 0xff80000016367807 */ /* 0x000fe40000800000 */
[----:B------:R-:W-:-:S06]  /*13a0*/  CS2R R22, SRZ ;  /* 0x0000000000167805 */ /* 0x000fcc000001ff00 */
[----:B------:R1:W2:Y:S01]  /*13b0*/  @P1 LDG.E.128 R20, desc[UR6][R40.64] ;  /* 0x0000000628141981 */ /* 0x0002a2000c1e1d00 */
[----:B------:R-:W-:Y:S01]  /*13c0*/  ISETP.GT.AND P0, PT, R46, -0x1, !P0 ;  /* 0xffffffff2e00780c */ /* 0x000fe20004704270 */
[----:B-1----:R-:W-:-:S04]  /*13d0*/  VIADD R41, R2, 0x1800 ;  /* 0x0000180002297836 */ /* 0x002fc80000000000 */
[----:B------:R-:W-:Y:S01]  /*13e0*/  IMAD.WIDE R40, R41, 0x4, R76 ;  /* 0x0000000429287825 */ /* 0x000fe200078e024c */
[----:B--2---:R-:W-:Y:S02]  /*13f0*/  SEL R67, R23, 0xff800000, P1 ;  /* 0xff80000017437807 */ /* 0x004fe40000800000 */
[----:B------:R-:W-:Y:S02]  /*1400*/  SEL R60, R20, 0xff800000, P1 ;  /* 0xff800000143c7807 */ /* 0x000fe40000800000 */
[----:B------:R-:W-:Y:S02]  /*1410*/  SEL R61, R21, 0xff800000, P1 ;  /* 0xff800000153d7807 */ /* 0x000fe40000800000 */
[----:B------:R-:W-:Y:S02]  /*1420*/  CS2R R20, SRZ ;  /* 0x0000000000147805 */ /* 0x000fe4000001ff00 */
[----:B------:R-:W-:Y:S02]  /*1430*/  SEL R62, R22, 0xff800000, P1 ;  /* 0xff800000163e7807 */ /* 0x000fe40000800000 */
[----:B------:R-:W-:-:S06]  /*1440*/  CS2R R22, SRZ ;  /* 0x0000000000167805 */ /* 0x000fcc000001ff00 */
[----:B------:R1:W2:Y:S02]  /*1450*/  @P0 LDG.E.128 R20, desc[UR6][R40.64] ;  /* 0x0000000628140981 */ /* 0x0002a4000c1e1d00 */
[----:B-1----:R-:W-:-:S04]  /*1460*/  VIADD R41, R2, 0x1804 ;  /* 0x0000180402297836 */ /* 0x002fc80000000000 */
[----:B------:R-:W-:Y:S01]  /*1470*/  IMAD.WIDE R40, R41, 0x4, R76 ;  /* 0x0000000429287825 */ /* 0x000fe200078e024c */
[-C--:B------:R-:W-:Y:S02]  /*1480*/  FSETP.NAN.AND P2, PT, R56, R56.reuse, PT ;  /* 0x000000383800720b */ /* 0x080fe40003f48000 */
[----:B------:R-:W-:Y:S02]  /*1490*/  P2R R43, PR, RZ, 0x8 ;  /* 0x00000008ff2b7803 */ /* 0x000fe40000000000 */
[----:B------:R-:W-:-:S09]  /*14a0*/  FSETP.GEU.AND P3, PT, R45, R56, PT ;  /* 0x000000382d00720b */ /* 0x000fd20003f6e000 */
[----:B------:R-:W-:Y:S02]  /*14b0*/  @!P2 SEL R56, R56, R45, !P3 ;  /* 0x0000002d3838a207 */ /* 0x000fe40005800000 */
[-C--:B------:R-:W-:Y:S02]  /*14c0*/  FSETP.NAN.AND P2, PT, R54, R54.reuse, PT ;  /* 0x000000363600720b */ /* 0x080fe40003f48000 */
[----:B------:R-:W-:Y:S02]  /*14d0*/  P2R R44, PR, RZ, 0x8 ;  /* 0x00000008ff2c7803 */ /* 0x000fe40000000000 */
[----:B------:R-:W-:Y:S02]  /*14e0*/  FSETP.GEU.AND P3, PT, R47, R54, PT ;  /* 0x000000362f00720b */ /* 0x000fe40003f6e000 */
[----:B------:R-:W-:-:S07]  /*14f0*/  FSETP.NAN.AND P1, PT, R67, R67, PT ;  /* 0x000000434300720b */ /* 0x000fce0003f28000 */
[----:B------:R-:W-:Y:S02]  /*1500*/  @!P2 SEL R54, R54, R47, !P3 ;  /* 0x0000002f3636a207 */ /* 0x000fe40005800000 */
[-C--:B------:R-:W-:Y:S02]  /*1510*/  FSETP.NAN.AND P2, PT, R58, R58.reuse, PT ;  /* 0x0000003a3a00720b */ /* 0x080fe40003f48000 */
[----:B------:R-:W-:Y:S02]  /*1520*/  P2R R45, PR, RZ, 0x8 ;  /* 0x00000008ff2d7803 */ /* 0x000fe40000000000 */
[----:B------:R-:W-:-:S04]  /*1530*/  FSETP.GEU.AND P3, PT, R49, R58, PT ;  /* 0x0000003a3100720b */ /* 0x000fc80003f6e000 */
[----:B------:R-:W-:-:S05]  /*1540*/  P2R R47, PR, RZ, 0x8 ;  /* 0x00000008ff2f7803 */ /* 0x000fca0000000000 */
[----:B------:R-:W-:Y:S02]  /*1550*/  @!P2 SEL R58, R58, R49, !P3 ;  /* 0x000000313a3aa207 */ /* 0x000fe40005800000 */
[----:B------:R-:W-:-:S04]  /*1560*/  FSETP.GEU.AND P3, PT, R50, R67, PT ;  /* 0x000000433200720b */ /* 0x000fc80003f6e000 */
[----:B------:R-:W-:Y:S02]  /*1570*/  @!P1 SEL R67, R67, R50, !P3 ;  /* 0x0000003243439207 */ /* 0x000fe40005800000 */
[-C--:B------:R-:W-:Y:S02]  /*1580*/  FSETP.NAN.AND P1, PT, R62, R62.reuse, PT ;  /* 0x0000003e3e00720b */ /* 0x080fe40003f28000 */
[----:B------:R-:W-:Y:S02]  /*1590*/  FSETP.GEU.AND P2, PT, R51, R62, PT ;  /* 0x0000003e3300720b */ /* 0x000fe40003f4e000 */
[----:B--2---:R-:W-:Y:S02]  /*15a0*/  SEL R64, R23, 0xff800000, P0 ;  /* 0xff80000017407807 */ /* 0x004fe40000000000 */
[----:B------:R-:W-:Y:S02]  /*15b0*/  SEL R65, R22, 0xff800000, P0 ;  /* 0xff80000016417807 */ /* 0x000fe40000000000 */
[----:B------:R-:W-:-:S02]  /*15c0*/  CS2R R22, SRZ ;  /* 0x0000000000167805 */ /* 0x000fc4000001ff00 */
[----:B------:R-:W-:Y:S02]  /*15d0*/  SEL R68, R21, 0xff800000, P0 ;  /* 0xff80000015447807 */ /* 0x000fe40000000000 */
[----:B------:R-:W-:Y:S02]  /*15e0*/  SEL R69, R20, 0xff800000, P0 ;  /* 0xff80000014457807 */ /* 0x000fe40000000000 */
[----:B------:R-:W-:-:S06]  /*15f0*/  CS2R R20, SRZ ;  /* 0x0000000000147805 */ /* 0x000fcc000001ff00 */
[----:B------:R1:W2:Y:S01]  /*1600*/  @P0 LDG.E.128 R20, desc[UR6][R40.64] ;  /* 0x0000000628140981 */ /* 0x0002a2000c1e1d00 */
        /* <DEDUP_REMOVED lines=20> */
[----:B------:R-:W-:-:S07]  /*1750*/  LOP3.LUT R27, R55, R27, RZ, 0xfc, !PT ;  /* 0x0000001b371b7212 */ /* 0x000fce00078efcff */
[----:B------:R-:W-:Y:S02]  /*1760*/  @!P1 SEL R68, R68, R56, !P2 ;  /* 0x0000003844449207 */ /* 0x000fe40005000000 */
[-C--:B------:R-:W-:Y:S02]  /*1770*/  FSETP.NAN.AND P1, PT, R69, R69.reuse, PT ;  /* 0x000000454500720b */ /* 0x080fe40003f28000 */
[----:B------:R-:W-:Y:S02]  /*1780*/  P2R R54, PR, RZ, 0x4 ;  /* 0x00000004ff367803 */ /* 0x000fe40000000000 */
[----:B------:R-:W-:Y:S02]  /*1790*/  ISETP.GE.U32.AND P5, PT, R27, 0x20, PT ;  /* 0x000000201b00780c */ /* 0x000fe40003fa6070 */
[----:B------:R-:W-:Y:S01]  /*17a0*/  FSETP.GEU.AND P2, PT, R57, R69, PT ;  /* 0x000000453900720b */ /* 0x000fe20003f4e000 */
[----:B-1----:R-:W-:-:S06]  /*17b0*/  VIADD R41, R2, 0x18c0 ;  /* 0x000018c002297836 */ /* 0x002fcc0000000000 */
[----:B------:R-:W-:Y:S01]  /*17c0*/  @!P1 SEL R69, R69, R57, !P2 ;  /* 0x0000003945459207 */ /* 0x000fe20005000000 */
[----:B------:R-:W-:Y:S01]  /*17d0*/  IMAD.WIDE R40, R41, 0x4, R76 ;  /* 0x0000000429287825 */ /* 0x000fe200078e024c */
[----:B--2---:R-:W-:Y:S02]  /*17e0*/  SEL R58, R20, 0xff800000, P0 ;  /* 0xff800000143a7807 */ /* 0x004fe40000000000 */
[----:B------:R-:W-:Y:S02]  /*17f0*/  SEL R57, R21, 0xff800000, P0 ;  /* 0xff80000015397807 */ /* 0x000fe40000000000 */
[----:B------:R-:W-:Y:S02]  /*1800*/  CS2R R20, SRZ ;  /* 0x0000000000147805 */ /* 0x000fe4000001ff00 */
[----:B------:R-:W-:Y:S02]  /*1810*/  SEL R59, R22, 0xff800000, P0 ;  /* 0xff800000163b7807 */ /* 0x000fe40000000000 */
[----:B------:R-:W-:-:S02]  /*1820*/  SEL R66, R23, 0xff800000, P0 ;  /* 0xff80000017427807 */ /* 0x000fc40000000000 */
[----:B------:R-:W-:-:S06]  /*1830*/  CS2R R22, SRZ ;  /* 0x0000000000167805 */ /* 0x000fcc000001ff00 */
[----:B------:R-:W2:Y:S01]  /*1840*/  @!P5 LDG.E.128 R20, desc[UR6][R40.64] ;  /* 0x000000062814d981 */ /* 0x000ea2000c1e1d00 */
[-C--:B------:R-:W-:Y:S02]  /*1850*/  FSETP.NAN.AND P0, PT, R58, R58.reuse, PT ;  /* 0x0000003a3a00720b */ /* 0x080fe40003f08000 */
[----:B------:R-:W-:Y:S02]  /*1860*/  P2R R56, PR, RZ, 0x4 ;  /* 0x00000004ff387803 */ /* 0x000fe40000000000 */
[----:B------:R-:W-:Y:S02]  /*1870*/  FSETP.GEU.AND P2, PT, R60, R58, PT ;  /* 0x0000003a3c00720b */ /* 0x000fe40003f4e000 */
[----:B------:R-:W-:-:S07]  /*1880*/  P2R R49, PR, RZ, 0x8 ;  /* 0x00000008ff317803 */ /* 0x000fce0000000000 */
[----:B------:R-:W-:Y:S02]  /*1890*/  @!P0 SEL R58, R58, R60, !P2 ;  /* 0x0000003c3a3a8207 */ /* 0x000fe40005000000 */
[----:B------:R-:W-:Y:S02]  /*18a0*/  FSETP.NAN.AND P0, PT, R57, R57, PT ;  /* 0x000000393900720b */ /* 0x000fe40003f08000 */
[----:B------:R-:W-:Y:S02]  /*18b0*/  FSETP.NAN.AND P3, PT, R59, R59, PT ;  /* 0x0000003b3b00720b */ /* 0x000fe40003f68000 */
[----:B------:R-:W-:-:S09]  /*18c0*/  FSETP.GEU.AND P1, PT, R61, R57, PT ;  /* 0x000000393d00720b */ /* 0x000fd20003f2e000 */
[----:B------:R-:W-:Y:S02]  /*18d0*/  @!P0 SEL R57, R57, R61, !P1 ;  /* 0x0000003d39398207 */ /* 0x000fe40004800000 */
[----:B------:R-:W-:-:S04]  /*18e0*/  FSETP.GEU.AND P0, PT, R62, R59, PT ;  /* 0x0000003b3e00720b */ /* 0x000fc80003f0e000 */
[----:B------:R-:W-:Y:S02]  /*18f0*/  @!P3 SEL R59, R59, R62, !P0 ;  /* 0x0000003e3b3bb207 */ /* 0x000fe40004000000 */
[-C--:B------:R-:W-:Y:S02]  /*1900*/  FSETP.NAN.AND P3, PT, R66, R66.reuse, PT ;  /* 0x000000424200720b */ /* 0x080fe40003f68000 */
[----:B------:R-:W-:Y:S02]  /*1910*/  P2R R16, PR, RZ, 0x10 ;  /* 0x00000010ff107803 */ /* 0x000fe40000000000 */
[----:B------:R-:W-:Y:S02]  /*1920*/  FSETP.GEU.AND P4, PT, R67, R66, PT ;  /* 0x000000424300720b */ /* 0x000fe40003f8e000 */
[----:B------:R-:W-:Y:S02]  /*1930*/  P2R R61, PR, RZ, 0x2 ;  /* 0x00000002ff3d7803 */ /* 0x000fe40000000000 */
[----:B------:R-:W-:-:S05]  /*1940*/  ISETP.NE.AND P1, PT, R18, RZ, PT ;  /* 0x000000ff1200720c */ /* 0x000fca0003f25270 */
[----:B------:R-:W-:Y:S02]  /*1950*/  @!P3 SEL R66, R66, R67, !P4 ;  /* 0x000000434242b207 */ /* 0x000fe40006000000 */
[----:B------:R-:W-:Y:S02]  /*1960*/  P2R R18, PR, RZ, 0x2 ;  /* 0x00000002ff127803 */ /* 0x000fe40000000000 */
[----:B------:R-:W-:Y:S02]  /*1970*/  ISETP.NE.AND P1, PT, R10, RZ, PT ;  /* 0x000000ff0a00720c */ /* 0x000fe40003f25270 */
[----:B------:R-:W-:Y:S02]  /*1980*/  P2R R62, PR, RZ, 0x1 ;  /* 0x00000001ff3e7803 */ /* 0x000fe40000000000 */
[----:B------:R-:W-:Y:S02]  /*1990*/  P2R R10, PR, RZ, 0x2 ;  /* 0x00000002ff0a7803 */ /* 0x000fe40000000000 */
[----:B------:R-:W-:-:S04]  /*19a0*/  ISETP.NE.AND P1, PT, R17, RZ, PT ;  /* 0x000000ff1100720c */ /* 0x000fc80003f25270 */
[----:B------:R-:W-:Y:S02]  /*19b0*/  P2R R17, PR, RZ, 0x2 ;  /* 0x00000002ff117803 */ /* 0x000fe40000000000 */
[----:B------:R-:W-:-:S04]  /*19c0*/  ISETP.NE.AND P1, PT, R16, RZ, PT ;  /* 0x000000ff1000720c */ /* 0x000fc80003f25270 */
[----:B------:R-:W-:Y:S02]  /*19d0*/  P2R R16, PR, RZ, 0x2 ;  /* 0x00000002ff107803 */ /* 0x000fe40000000000 */
[----:B------:R-:W-:-:S04]  /*19e0*/  ISETP.NE.AND P1, PT, R8, RZ, PT ;  /* 0x000000ff0800720c */ /* 0x000fc80003f25270 */
[----:B------:R-:W-:Y:S02]  /*19f0*/  P2R R55, PR, RZ, 0x2 ;  /* 0x00000002ff377803 */ /* 0x000fe40000000000 */
[----:B------:R-:W-:-:S04]  /*1a00*/  ISETP.NE.AND P1, PT, R13, RZ, PT ;  /* 0x000000ff0d00720c */ /* 0x000fc80003f25270 */
[----:B------:R-:W-:Y:S02]  /*1a10*/  P2R R13, PR, RZ, 0x2 ;  /* 0x00000002ff0d7803 */ /* 0x000fe40000000000 */
[----:B------:R-:W-:Y:S02]  /*1a20*/  ISETP.NE.AND P1, PT, R12, RZ, PT ;  /* 0x000000ff0c00720c */ /* 0x000fe40003f25270 */
[----:B------:R-:W-:Y:S02]  /*1a30*/  P2R R7, PR, RZ, 0x40 ;  /* 0x00000040ff077803 */ /* 0x000fe40000000000 */
[----:B------:R-:W-:Y:S02]  /*1a40*/  P2R R12, PR, RZ, 0x2 ;  /* 0x00000002ff0c7803 */ /* 0x000fe40000000000 */
[----:B------:R-:W-:-:S04]  /*1a50*/  ISETP.NE.AND P1, PT, R11, RZ, PT ;  /* 0x000000ff0b00720c */ /* 0x000fc80003f25270 */
[----:B------:R-:W-:Y:S02]  /*1a60*/  P2R R11, PR, RZ, 0x2 ;  /* 0x00000002ff0b7803 */ /* 0x000fe40000000000 */
[----:B------:R-:W-:Y:S02]  /*1a70*/  ISETP.NE.AND P1, PT, R7, RZ, PT ;  /* 0x000000ff0700720c */ /* 0x000fe40003f25270 */
[----:B--2---:R-:W-:-:S04]  /*1a80*/  SEL R20, R20, 0xff800000, !P5 ;  /* 0xff80000014147807 */ /* 0x004fc80006800000 */
[-C--:B------:R-:W-:Y:S02]  /*1a90*/  FSETP.NAN.AND P3, PT, R20, R20.reuse, PT ;  /* 0x000000141400720b */ /* 0x080fe40003f68000 */
[----:B------:R-:W-:Y:S02]  /*1aa0*/  FSETP.GEU.AND P0, PT, R69, R20, PT ;  /* 0x000000144500720b */ /* 0x000fe40003f0e000 */
[----:B------:R-:W-:-:S09]  /*1ab0*/  SEL R21, R21, 0xff800000, !P5 ;  /* 0xff80000015157807 */ /* 0x000fd20006800000 */
[----:B------:R-:W-:Y:S02]  /*1ac0*/  @!P3 SEL R20, R20, R69, !P0 ;  /* 0x000000451414b207 */ /* 0x000fe40004000000 */
[-C--:B------:R-:W-:Y:S02]  /*1ad0*/  FSETP.NAN.AND P3, PT, R21, R21.reuse, PT ;  /* 0x000000151500720b */ /* 0x080fe40003f68000 */
[----:B------:R-:W-:Y:S02]  /*1ae0*/  P2R R27, PR, RZ, 0x1 ;  /* 0x00000001ff1b7803 */ /* 0x000fe40000000000 */
[----:B------:R-:W-:Y:S02]  /*1af0*/  FSETP.GEU.AND P0, PT, R68, R21, PT ;  /* 0x000000154400720b */ /* 0x000fe40003f0e000 */
[----:B------:R-:W-:-:S07]  /*1b00*/  SEL R22, R22, 0xff800000, !P5 ;  /* 0xff80000016167807 */ /* 0x000fce0006800000 */
[----:B------:R-:W-:Y:S02]  /*1b10*/  @!P3 SEL R21, R21, R68, !P0 ;  /* 0x000000441515b207 */ /* 0x000fe40004000000 */
[-C--:B------:R-:W-:Y:S02]  /*1b20*/  FSETP.NAN.AND P3, PT, R22, R22.reuse, PT ;  /* 0x000000161600720b */ /* 0x080fe40003f68000 */
[----:B------:R-:W-:Y:S02]  /*1b30*/  P2R R40, PR, RZ, 0x1 ;  /* 0x00000001ff287803 */ /* 0x000fe40000000000 */
[----:B------:R-:W-:-:S09]  /*1b40*/  FSETP.GEU.AND P0, PT, R65, R22, PT ;  /* 0x000000164100720b */ /* 0x000fd20003f0e000 */
[----:B------:R-:W-:Y:S02]  /*1b50*/  @!P3 SEL R22, R22, R65, !P0 ;  /* 0x000000411616b207 */ /* 0x000fe40004000000 */
        /* <DEDUP_REMOVED lines=11> */
[----:B------:R-:W-:Y:S01]  /*1c10*/  ISETP.NE.AND P1, PT, R4, RZ, PT ;  /* 0x000000ff0400720c */ /* 0x000fe20003f25270 */
[----:B------:R-:W-:Y:S01]  /*1c20*/  VIADD R9, R2, 0x18c4 ;  /* 0x000018c402097836 */ /* 0x000fe20000000000 */
[----:B------:R-:W-:Y:S02]  /*1c30*/  CS2R R6, SRZ ;  /* 0x0000000000067805 */ /* 0x000fe4000001ff00 */
[----:B------:R-:W-:Y:S02]  /*1c40*/  P2R R69, PR, RZ, 0x2 ;  /* 0x00000002ff457803 */ /* 0x000fe40000000000 */
[----:B------:R-:W-:Y:S02]  /*1c50*/  ISETP.NE.AND P1, PT, R5, RZ, PT ;  /* 0x000000ff0500720c */ /* 0x000fe40003f25270 */
[----:B------:R-:W-:Y:S01]  /*1c60*/  CS2R R4, SRZ ;  /* 0x0000000000047805 */ /* 0x000fe2000001ff00 */
[----:B------:R-:W-:-:S05]  /*1c70*/  IMAD.WIDE R8, R9, 0x4, R76 ;  /* 0x0000000409087825 */ /* 0x000fca00078e024c */
[----:B------:R-:W2:Y:S01]  /*1c80*/  @!P5 LDG.E.128 R4, desc[UR6][R8.64] ;  /* 0x000000060804d981 */ /* 0x000ea2000c1e1d00 */
[----:B------:R-:W-:-:S04]  /*1c90*/  SEL R23, R23, 0xff800000, !P5 ;  /* 0xff80000017177807 */ /* 0x000fc80006800000 */
[-C--:B------:R-:W-:Y:S02]  /*1ca0*/  FSETP.NAN.AND P3, PT, R23, R23.reuse, PT ;  /* 0x000000171700720b */ /* 0x080fe40003f68000 */
[----:B------:R-:W-:Y:S02]  /*1cb0*/  P2R R63, PR, RZ, 0x10 ;  /* 0x00000010ff3f7803 */ /* 0x000fe40000000000 */
[----:B------:R-:W-:Y:S02]  /*1cc0*/  P2R R41, PR, RZ, 0x1 ;  /* 0x00000001ff297803 */ /* 0x000fe40000000000 */
[----:B------:R-:W-:-:S07]  /*1cd0*/  FSETP.GEU.AND P0, PT, R64, R23, PT ;  /* 0x000000174000720b */ /* 0x000fce0003f0e000 */
[----:B------:R-:W-:Y:S02]  /*1ce0*/  @!P3 SEL R23, R23, R64, !P0 ;  /* 0x000000401717b207 */ /* 0x000fe40004000000 */
[----:B------:R-:W-:Y:S02]  /*1cf0*/  P2R R72, PR, RZ, 0x2 ;  /* 0x00000002ff487803 */ /* 0x000fe40000000000 */
[----:B------:R-:W-:Y:S02]  /*1d00*/  P2R R60, PR, RZ, 0x4 ;  /* 0x00000004ff3c7803 */ /* 0x000fe40000000000 */
[----:B------:R-:W-:Y:S02]  /*1d10*/  ISETP.NE.AND P2, PT, R19, RZ, PT ;  /* 0x000000ff1300720c */ /* 0x000fe40003f45270 */
[----:B------:R-:W-:Y:S02]  /*1d20*/  P2R R19, PR, RZ, 0x1 ;  /* 0x00000001ff137803 */ /* 0x000fe40000000000 */
[----:B------:R-:W-:-:S02]  /*1d30*/  ISETP.NE.AND P0, PT, R0, RZ, PT ;  /* 0x000000ff0000720c */ /* 0x000fc40003f05270 */
[----:B--2---:R-:W-:Y:S02]  /*1d40*/  SEL R7, R7, 0xff800000, !P5 ;  /* 0xff80000007077807 */ /* 0x004fe40006800000 */
[----:B------:R-:W-:Y:S02]  /*1d50*/  SEL R4, R4, 0xff800000, !P5 ;  /* 0xff80000004047807 */ /* 0x000fe40006800000 */
[-C--:B------:R-:W-:Y:S02]  /*1d60*/  FSETP.NAN.AND P4, PT, R7, R7.reuse, PT ;  /* 0x000000070700720b */ /* 0x080fe40003f88000 */
[----:B------:R-:W-:Y:S02]  /*1d70*/  FSETP.NAN.AND P6, PT, R4, R4, PT ;  /* 0x000000040400720b */ /* 0x000fe40003fc8000 */
[----:B------:R-:W-:Y:S02]  /*1d80*/  FSETP.GEU.AND P3, PT, R66, R7, PT ;  /* 0x000000074200720b */ /* 0x000fe40003f6e000 */
[----:B------:R-:W-:-:S07]  /*1d90*/  SEL R5, R5, 0xff800000, !P5 ;  /* 0xff80000005057807 */ /* 0x000fce0006800000 */
[----:B------:R-:W-:Y:S02]  /*1da0*/  @!P4 SEL R7, R7, R66, !P3 ;  /* 0x000000420707c207 */ /* 0x000fe40005800000 */
[----:B------:R-:W-:Y:S02]  /*1db0*/  FSETP.GEU.AND P4, PT, R58, R4, PT ;  /* 0x000000043a00720b */ /* 0x000fe40003f8e000 */
[----:B------:R-:W-:Y:S02]  /*1dc0*/  SEL R6, R6, 0xff800000, !P5 ;  /* 0xff80000006067807 */ /* 0x000fe40006800000 */
[----:B------:R-:W-:Y:S02]  /*1dd0*/  @!P6 SEL R4, R4, R58, !P4 ;  /* 0x0000003a0404e207 */ /* 0x000fe40006000000 */
[----:B------:R-:W-:Y:S02]  /*1de0*/  FSETP.NAN.AND P6, PT, R5, R5, PT ;  /* 0x000000050500720b */ /* 0x000fe40003fc8000 */
[----:B------:R-:W-:-:S02]  /*1df0*/  FSETP.NAN.AND P1, PT, R6, R6, PT ;  /* 0x000000060600720b */ /* 0x000fc40003f28000 */
[----:B------:R-:W-:-:S09]  /*1e00*/  FSETP.GEU.AND P5, PT, R57, R5, PT ;  /* 0x000000053900720b */ /* 0x000fd20003fae000 */
[----:B------:R-:W-:Y:S02]  /*1e10*/  @!P6 SEL R5, R5, R57, !P5 ;  /* 0x000000390505e207 */ /* 0x000fe40006800000 */
[----:B------:R-:W-:-:S04]  /*1e20*/  FSETP.GEU.AND P6, PT, R59, R6, PT ;  /* 0x000000063b00720b */ /* 0x000fc80003fce000 */
[----:B------:R-:W-:Y:S02]  /*1e30*/  @!P1 SEL R6, R6, R59, !P6 ;  /* 0x0000003b06069207 */ /* 0x000fe40007000000 */
[----:B------:R-:W-:-:S04]  /*1e40*/  ISETP.NE.AND P1, PT, R72, RZ, PT ;  /* 0x000000ff4800720c */ /* 0x000fc80003f25270 */
[----:B------:R-:W-:Y:S02]  /*1e50*/  SEL R0, RZ, 0x1, !P1 ;  /* 0x00000001ff007807 */ /* 0x000fe40004800000 */
        /* <DEDUP_REMOVED lines=15> */
[----:B------:R-:W-:Y:S02]  /*1f50*/  SEL R9, R0, 0x2, P1 ;  /* 0x0000000200097807 */ /* 0x000fe40000800000 */
[----:B------:R-:W-:-:S04]  /*1f60*/  ISETP.NE.AND P1, PT, R12, RZ, PT ;  /* 0x000000ff0c00720c */ /* 0x000fc80003f25270 */
[----:B------:R-:W-:Y:S02]  /*1f70*/  SEL R12, R64, 0x2, P1 ;  /* 0x00000002400c7807 */ /* 0x000fe40000800000 */
[----:B------:R-:W-:-:S04]  /*1f80*/  ISETP.NE.AND P1, PT, R13, RZ, PT ;  /* 0x000000ff0d00720c */ /* 0x000fc80003f25270 */
[----:B------:R-:W-:Y:S02]  /*1f90*/  SEL R13, R66, 0x2, P1 ;  /* 0x00000002420d7807 */ /* 0x000fe40000800000 */
[----:B------:R-:W-:-:S04]  /*1fa0*/  ISETP.NE.AND P1, PT, R55, RZ, PT ;  /* 0x000000ff3700720c */ /* 0x000fc80003f25270 */
[----:B------:R-:W-:Y:S02]  /*1fb0*/  SEL R14, R14, 0x2, P1 ;  /* 0x000000020e0e7807 */ /* 0x000fe40000800000 */
[----:B------:R-:W-:Y:S02]  /*1fc0*/  ISETP.NE.AND P1, PT, R16, RZ, PT ;  /* 0x000000ff1000720c */ /* 0x000fe40003f25270 */
[----:B------:R-:W-:Y:S02]  /*1fd0*/  P2R R59, PR, RZ, 0x40 ;  /* 0x00000040ff3b7803 */ /* 0x000fe40000000000 */
[----:B------:R-:W-:Y:S02]  /*1fe0*/  SEL R0, R15, 0x2, P1 ;  /* 0x000000020f007807 */ /* 0x000fe40000800000 */
[----:B------:R-:W-:Y:S02]  /*1ff0*/  ISETP.NE.AND P1, PT, R17, RZ, PT ;  /* 0x000000ff1100720c */ /* 0x000fe40003f25270 */
[----:B------:R-:W-:-:S02]  /*2000*/  ISETP.NE.AND P6, PT, R75, RZ, PT ;  /* 0x000000ff4b00720c */ /* 0x000fc40003fc5270 */
[----:B------:R-:W-:Y:S02]  /*2010*/  SEL R11, R3, 0x2, P1 ;  /* 0x00000002030b7807 */ /* 0x000fe40000800000 */
[----:B------:R-:W-:Y:S02]  /*2020*/  SEL R3, R65, 0x2, P6 ;  /* 0x0000000241037807 */ /* 0x000fe40003000000 */
[----:B------:R-:W-:-:S04]  /*2030*/  ISETP.NE.AND P6, PT, R46, RZ, PT ;  /* 0x000000ff2e00720c */ /* 0x000fc80003fc5270 */
[----:B------:R-:W-:Y:S02]  /*2040*/  P2R R15, PR, RZ, 0x40 ;  /* 0x00000040ff0f7803 */ /* 0x000fe40000000000 */
[----:B------:R-:W-:-:S04]  /*2050*/  ISETP.NE.AND P6, PT, R52, RZ, PT ;  /* 0x000000ff3400720c */ /* 0x000fc80003fc5270 */
[----:B------:R-:W-:Y:S02]  /*2060*/  P2R R16, PR, RZ, 0x40 ;  /* 0x00000040ff107803 */ /* 0x000fe40000000000 */
[----:B------:R-:W-:Y:S02]  /*2070*/  ISETP.NE.AND P6, PT, R51, RZ, PT ;  /* 0x000000ff3300720c */ /* 0x000fe40003fc5270 */
[----:B------:R-:W-:Y:S02]  /*2080*/  ISETP.NE.AND P1, PT, R10, RZ, PT ;  /* 0x000000ff0a00720c */ /* 0x000fe40003f25270 */
[----:B------:R-:W-:Y:S02]  /*2090*/  P2R R17, PR, RZ, 0x40 ;  /* 0x00000040ff117803 */ /* 0x000fe40000000000 */
[----:B------:R-:W-:Y:S02]  /*20a0*/  ISETP.NE.AND P6, PT, R45, RZ, PT ;  /* 0x000000ff2d00720c */ /* 0x000fe40003fc5270 */
[----:B------:R-:W-:-:S02]  /*20b0*/  P2R R8, PR, RZ, 0x8 ;  /* 0x00000008ff087803 */ /* 0x000fc40000000000 */
[----:B------:R-:W-:Y:S02]  /*20c0*/  SEL R10, R67, 0x2, P1 ;  /* 0x00000002430a7807 */ /* 0x000fe40000800000 */
[----:B------:R-:W-:Y:S02]  /*20d0*/  ISETP.NE.AND P3, PT, R71, RZ, PT ;  /* 0x000000ff4700720c */ /* 0x000fe40003f65270 */
[----:B------:R-:W-:Y:S02]  /*20e0*/  ISETP.NE.AND P1, PT, R18, RZ, PT ;  /* 0x000000ff1200720c */ /* 0x000fe40003f25270 */
[----:B------:R-:W-:Y:S02]  /*20f0*/  P2R R18, PR, RZ, 0x40 ;  /* 0x00000040ff127803 */ /* 0x000fe40000000000 */
[----:B------:R-:W-:Y:S02]  /*2100*/  ISETP.NE.AND P6, PT, R47, RZ, PT ;  /* 0x000000ff2f00720c */ /* 0x000fe40003fc5270 */
[----:B------:R-:W-:-:S02]  /*2110*/  SEL R13, R13, 0x3, P3 ;  /* 0x000000030d0d7807 */ /* 0x000fc40001800000 */
[----:B------:R-:W-:Y:S02]  /*2120*/  ISETP.NE.AND P3, PT, R24, RZ, PT ;  /* 0x000000ff1800720c */ /* 0x000fe40003f65270 */
[----:B------:R-:W-:Y:S02]  /*2130*/  P2R R24, PR, RZ, 0x40 ;  /* 0x00000040ff187803 */ /* 0x000fe40000000000 */
[----:B------:R-:W-:Y:S02]  /*2140*/  ISETP.NE.AND P6, PT, R44, RZ, PT ;  /* 0x000000ff2c00720c */ /* 0x000fe40003fc5270 */
[----:B------:R-:W-:Y:S02]  /*2150*/  SEL R14, R14, 0x3, P0 ;  /* 0x000000030e0e7807 */ /* 0x000fe40000000000 */
[----:B------:R-:W-:Y:S02]  /*2160*/  ISETP.NE.AND P0, PT, R25, RZ, PT ;  /* 0x000000ff1900720c */ /* 0x000fe40003f05270 */
[----:B------:R-:W-:-:S02]  /*2170*/  P2R R25, PR, RZ, 0x40 ;  /* 0x00000040ff197803 */ /* 0x000fc40000000000 */
        /* <DEDUP_REMOVED lines=25> */
[----:B------:R-:W-:Y:S02]  /*2310*/  ISETP.NE.AND P6, PT, R29, RZ, PT ;  /* 0x000000ff1d00720c */ /* 0x000fe40003fc5270 */
[----:B------:R-:W-:-:S02]  /*2320*/  ISETP.NE.AND P4, PT, R73, RZ, PT ;  /* 0x000000ff4900720c */ /* 0x000fc40003f85270 */
[----:B------:R-:W-:Y:S02]  /*2330*/  P2R R29, PR, RZ, 0x40 ;  /* 0x00000040ff1d7803 */ /* 0x000fe40000000000 */
[----:B------:R-:W-:Y:S02]  /*2340*/  SEL R12, R12, 0x3, P4 ;  /* 0x000000030c0c7807 */ /* 0x000fe40002000000 */
[----:B------:R-:W-:Y:S02]  /*2350*/  ISETP.NE.AND P6, PT, R28, RZ, PT ;  /* 0x000000ff1c00720c */ /* 0x000fe40003fc5270 */
[----:B------:R-:W-:Y:S02]  /*2360*/  ISETP.NE.AND P4, PT, R70, RZ, PT ;  /* 0x000000ff4600720c */ /* 0x000fe40003f85270 */
[----:B------:R-:W-:Y:S02]  /*2370*/  P2R R28, PR, RZ, 0x40 ;  /* 0x00000040ff1c7803 */ /* 0x000fe40000000000 */
[----:B------:R-:W-:-:S02]  /*2380*/  P2R R57, PR, RZ, 0x20 ;  /* 0x00000020ff397803 */ /* 0x000fc40000000000 */
[----:B------:R-:W-:Y:S02]  /*2390*/  P2R R55, PR, RZ, 0x10 ;  /* 0x00000010ff377803 */ /* 0x000fe40000000000 */
[----:B------:R-:W-:Y:S02]  /*23a0*/  ISETP.NE.AND P6, PT, R26, RZ, PT ;  /* 0x000000ff1a00720c */ /* 0x000fe40003fc5270 */
[----:B------:R-:W-:Y:S02]  /*23b0*/  ISETP.NE.AND P5, PT, R74, RZ, PT ;  /* 0x000000ff4a00720c */ /* 0x000fe40003fa5270 */
[----:B------:R-:W-:Y:S02]  /*23c0*/  ISETP.NE.AND P4, PT, R48, RZ, PT ;  /* 0x000000ff3000720c */ /* 0x000fe40003f85270 */
[----:B------:R-:W-:Y:S02]  /*23d0*/  SEL R12, R12, 0x4, P6 ;  /* 0x000000040c0c7807 */ /* 0x000fe40003000000 */
[----:B------:R-:W-:-:S02]  /*23e0*/  SEL R9, R9, 0x3, P5 ;  /* 0x0000000309097807 */ /* 0x000fc40002800000 */
[----:B------:R-:W-:Y:S02]  /*23f0*/  SEL R11, R11, 0x3, P4 ;  /* 0x000000030b0b7807 */ /* 0x000fe40002000000 */
[----:B------:R-:W-:Y:S02]  /*2400*/  ISETP.NE.AND P6, PT, R28, RZ, PT ;  /* 0x000000ff1c00720c */ /* 0x000fe40003fc5270 */
[----:B------:R-:W-:Y:S02]  /*2410*/  ISETP.NE.AND P4, PT, R55, RZ, PT ;  /* 0x000000ff3700720c */ /* 0x000fe40003f85270 */
[----:B------:R-:W-:Y:S02]  /*2420*/  SEL R9, R9, 0x4, P6 ;  /* 0x0000000409097807 */ /* 0x000fe40003000000 */
[----:B------:R-:W-:Y:S02]  /*2430*/  SEL R0, R0, 0x3, P4 ;  /* 0x0000000300007807 */ /* 0x000fe40002000000 */
[----:B------:R-:W-:-:S04]  /*2440*/  ISETP.NE.AND P6, PT, R29, RZ, PT ;  /* 0x000000ff1d00720c */ /* 0x000fc80003fc5270 */
[----:B------:R-:W-:Y:S02]  /*2450*/  SEL R0, R0, 0x4, P6 ;  /* 0x0000000400007807 */ /* 0x000fe40003000000 */
[----:B------:R-:W-:Y:S02]  /*2460*/  ISETP.NE.AND P6, PT, R30, RZ, PT ;  /* 0x000000ff1e00720c */ /* 0x000fe40003fc5270 */
[----:B------:R-:W-:Y:S02]  /*2470*/  SEL R10, R10, 0x3, P2 ;  /* 0x000000030a0a7807 */ /* 0x000fe40001000000 */
[----:B------:R-:W-:Y:S02]  /*2480*/  SEL R11, R11, 0x4, P6 ;  /* 0x000000040b0b7807 */ /* 0x000fe40003000000 */
[----:B------:R-:W-:Y:S02]  /*2490*/  ISETP.NE.AND P6, PT, R31, RZ, PT ;  /* 0x000000ff1f00720c */ /* 0x000fe40003fc5270 */
[----:B------:R-:W-:-:S02]  /*24a0*/  SEL R3, R3, 0x3, P1 ;  /* 0x0000000303037807 */ /* 0x000fc40000800000 */
[----:B------:R-:W-:Y:S02]  /*24b0*/  SEL R10, R10, 0x4, P6 ;  /* 0x000000040a0a7807 */ /* 0x000fe40003000000 */
[----:B------:R-:W-:-:S04]  /*24c0*/  ISETP.NE.AND P6, PT, R32, RZ, PT ;  /* 0x000000ff2000720c */ /* 0x000fc80003fc5270 */
        /* <DEDUP_REMOVED lines=18> */
[----:B------:R-:W-:Y:S02]  /*25f0*/  ISETP.NE.AND P4, PT, R27, RZ, PT ;  /* 0x000000ff1b00720c */ /* 0x000fe40003f85270 */
        /* <DEDUP_REMOVED lines=12> */
[----:B------:R-:W-:Y:S02]  /*26c0*/  ISETP.NE.AND P1, PT, R56, RZ, PT ;  /* 0x000000ff3800720c */ /* 0x000fe40003f25270 */
[----:B------:R-:W-:-:S02]  /*26d0*/  ISETP.NE.AND P6, PT, R16, RZ, PT ;  /* 0x000000ff1000720c */ /* 0x000fc40003fc5270 */
[----:B------:R-:W-:Y:S02]  /*26e0*/  SEL R13, R13, 0x7, P2 ;  /* 0x000000070d0d7807 */ /* 0x000fe40001000000 */
[----:B------:R-:W-:Y:S02]  /*26f0*/  SEL R3, R3, 0x6, P6 ;  /* 0x0000000603037807 */ /* 0x000fe40003000000 */
[----:B------:R-:W-:Y:S02]  /*2700*/  SEL R14, R14, 0x7, P1 ;  /* 0x000000070e0e7807 */ /* 0x000fe40000800000 */
[----:B------:R-:W-:Y:S02]  /*2710*/  ISETP.NE.AND P2, PT, R60, RZ, PT ;  /* 0x000000ff3c00720c */ /* 0x000fe40003f45270 */
[----:B------:R-:W-:Y:S02]  /*2720*/  SEL R24, R14, 0x8, P4 ;  /* 0x000000080e187807 */ /* 0x000fe40002000000 */
[----:B------:R-:W-:-:S02]  /*2730*/  SEL R0, R3, 0x7, P2 ;  /* 0x0000000703007807 */ /* 0x000fc40001000000 */
[----:B------:R-:W-:-:S04]  /*2740*/  ISETP.NE.AND P4, PT, R58, RZ, PT ;  /* 0x000000ff3a00720c */ /* 0x000fc80003f85270 */
[----:B------:R-:W-:Y:S02]  /*2750*/  SEL R29, R0, 0x8, P4 ;  /* 0x00000008001d7807 */ /* 0x000fe40002000000 */
[----:B------:R-:W1:Y:S01]  /*2760*/  S2R R0, SR_TID.X ;  /* 0x0000000000007919 */ /* 0x000e620000002100 */
[----:B------:R-:W-:Y:S01]  /*2770*/  ISETP.NE.AND P3, PT, R40, RZ, PT ;  /* 0x000000ff2800720c */ /* 0x000fe20003f65270 */
[----:B------:R-:W2:Y:S03]  /*2780*/  S2R R77, SR_TID.X ;  /* 0x00000000004d7919 */ /* 0x000ea60000002100 */
[----:B------:R-:W-:Y:S02]  /*2790*/  SEL R17, R13, 0x8, P3 ;  /* 0x000000080d117807 */ /* 0x000fe40001800000 */
[----:B------:R-:W-:Y:S01]  /*27a0*/  ISETP.NE.AND P3, PT, R8, RZ, PT ;  /* 0x000000ff0800720c */ /* 0x000fe20003f65270 */
[----:B----4-:R-:W-:Y:S01]  /*27b0*/  UPRMT UR4, UR5, 0x654, UR4 ;  /* 0x0000065405047896 */ /* 0x010fe20008000004 */
[----:B-1----:R-:W-:-:S05]  /*27c0*/  IMAD.SHL.U32 R8, R0, 0x8, RZ ;  /* 0x0000000800087824 */ /* 0x002fca00078e00ff */
[----:B------:R-:W-:-:S04]  /*27d0*/  LOP3.LUT R8, R8, 0x3f8, RZ, 0xc0, !PT ;  /* 0x000003f808087812 */ /* 0x000fc800078ec0ff */
[----:B------:R-:W-:-:S05]  /*27e0*/  LEA R30, R8, UR4, 0x2 ;  /* 0x00000004081e7c11 */ /* 0x000fca000f8e10ff */
[----:B------:R-:W-:Y:S04]  /*27f0*/  STS.128 [R30], R20 ;  /* 0x000000141e007388 */ /* 0x000fe80000000c00 */
[----:B------:R1:W-:Y:S01]  /*2800*/  STS.128 [R30+0x10], R4 ;  /* 0x000010041e007388 */ /* 0x0003e20000000c00 */
[----:B------:R-:W-:Y:S01]  /*2810*/  ISETP.NE.AND P5, PT, R53, RZ, PT ;  /* 0x000000ff3500720c */ /* 0x000fe20003fa5270 */
[----:B--2---:R-:W-:Y:S01]  /*2820*/  IMAD.SHL.U32 R0, R77, 0x4, RZ ;  /* 0x000000044d007824 */ /* 0x004fe200078e00ff */
[----:B------:R-:W-:Y:S01]  /*2830*/  ISETP.NE.AND P0, PT, R41, RZ, PT ;  /* 0x000000ff2900720c */ /* 0x000fe20003f05270 */
[----:B------:R-:W2:Y:S01]  /*2840*/  S2R R77, SR_CTAID.X ;  /* 0x00000000004d7919 */ /* 0x000ea20000002500 */
[----:B------:R-:W-:Y:S02]  /*2850*/  ISETP.NE.AND P6, PT, R15, RZ, PT ;  /* 0x000000ff0f00720c */ /* 0x000fe40003fc5270 */
[----:B------:R-:W-:-:S02]  /*2860*/  SEL R12, R12, 0x7, P5 ;  /* 0x000000070c0c7807 */ /* 0x000fc40002800000 */
[----:B------:R-:W-:Y:S02]  /*2870*/  LOP3.LUT R0, R0, 0x1fc, RZ, 0xc0, !PT ;  /* 0x000001fc00007812 */ /* 0x000fe400078ec0ff */
[----:B------:R-:W-:Y:S02]  /*2880*/  SEL R9, R9, 0x7, P6 ;  /* 0x0000000709097807 */ /* 0x000fe40003000000 */
[----:B------:R-:W-:Y:S02]  /*2890*/  SEL R16, R12, 0x8, P0 ;  /* 0x000000080c107807 */ /* 0x000fe40000000000 */
[----:B------:R-:W-:Y:S02]  /*28a0*/  ISETP.NE.AND P1, PT, R61, RZ, PT ;  /* 0x000000ff3d00720c */ /* 0x000fe40003f25270 */
[----:B------:R-:W-:Y:S02]  /*28b0*/  ISETP.NE.AND P0, PT, R19, RZ, PT ;  /* 0x000000ff1300720c */ /* 0x000fe40003f05270 */
[----:B------:R-:W-:Y:S01]  /*28c0*/  LEA R31, R0, UR4, 0x2 ;  /* 0x00000004001f7c11 */ /* 0x000fe2000f8e10ff */
[----:B------:R-:W-:Y:S01]  /*28d0*/  BAR.SYNC.DEFER_BLOCKING 0x0 ;  /* 0x0000000000007b1d */ /* 0x000fe20000010000 */
[----:B------:R-:W-:-:S02]  /*28e0*/  SEL R28, R10, 0x7, P1 ;  /* 0x000000070a1c7807 */ /* 0x000fc40000800000 */
[----:B------:R-:W-:-:S05]  /*28f0*/  SEL R3, R9, 0x8, P0 ;  /* 0x0000000809037807 */ /* 0x000fca0000000000 */
[----:B------:R-:W3:Y:S01]  /*2900*/  LDC.64 R18, c[0x0][0x218] ;  /* 0x00008600ff127b82 */ /* 0x000ee20000000a00 */
[----:B------:R-:W-:Y:S01]  /*2910*/  ISETP.NE.AND P1, PT, R50, RZ, PT ;  /* 0x000000ff3200720c */ /* 0x000fe20003f25270 */
[----:B------:R-:W-:Y:S01]  /*2920*/  ULDC.64 UR4, c[0x0][0x218] ;  /* 0x0000860000047ab9 */ /* 0x000fe20000000a00 */
[----:B------:R-:W4:Y:S04]  /*2930*/  LDS.128 R8, [R31] ;  /* 0x000000001f087984 */ /* 0x000f280000000c00 */
[----:B------:R-:W5:Y:S01]  /*2940*/  LDS.128 R12, [R31+0x800] ;  /* 0x000800001f0c7984 */ /* 0x000f620000000c00 */
[----:B------:R-:W-:Y:S02]  /*2950*/  ISETP.NE.AND P4, PT, R49, RZ, PT ;  /* 0x000000ff3100720c */ /* 0x000fe40003f85270 */
[----:B------:R-:W-:-:S02]  /*2960*/  ISETP.NE.AND P2, PT, R63, RZ, PT ;  /* 0x000000ff3f00720c */ /* 0x000fc40003f45270 */
[----:B------:R-:W-:Y:S02]  /*2970*/  ISETP.NE.AND P0, PT, R62, RZ, PT ;  /* 0x000000ff3e00720c */ /* 0x000fe40003f05270 */
[----:B------:R-:W-:Y:S02]  /*2980*/  SEL R27, R27, 0x6, P4 ;  /* 0x000000061b1b7807 */ /* 0x000fe40002000000 */
[----:B------:R-:W-:Y:S01]  /*2990*/  SEL R26, R26, 0x6, P1 ;  /* 0x000000061a1a7807 */ /* 0x000fe20000800000 */
[----:B--2---:R-:W-:Y:S01]  /*29a0*/  IMAD.SHL.U32 R77, R77, 0x400, RZ ;  /* 0x000004004d4d7824 */ /* 0x004fe200078e00ff */
[----:B------:R-:W-:Y:S02]  /*29b0*/  ISETP.NE.AND P6, PT, R59, RZ, PT ;  /* 0x000000ff3b00720c */ /* 0x000fe40003fc5270 */
[----:B------:R-:W-:Y:S02]  /*29c0*/  ISETP.NE.AND P5, PT, R57, RZ, PT ;  /* 0x000000ff3900720c */ /* 0x000fe40003fa5270 */
[----:B------:R-:W-:-:S02]  /*29d0*/  SEL R27, R27, 0x7, P2 ;  /* 0x000000071b1b7807 */ /* 0x000fc40001000000 */
[----:B------:R-:W-:Y:S02]  /*29e0*/  SEL R26, R26, 0x7, P0 ;  /* 0x000000071a1a7807 */ /* 0x000fe40000000000 */
[----:B------:R-:W-:Y:S02]  /*29f0*/  PRMT R25, R24, 0x3340, R17 ;  /* 0x0000334018197816 */ /* 0x000fe40000000011 */
[----:B------:R-:W-:Y:S02]  /*2a00*/  PRMT R24, R16, 0x3340, R3 ;  /* 0x0000334010187816 */ /* 0x000fe40000000003 */
[----:B------:R-:W-:Y:S02]  /*2a10*/  LOP3.LUT R3, R77, R0, RZ, 0xfc, !PT ;  /* 0x000000004d037212 */ /* 0x000fe400078efcff */
[----:B------:R-:W-:Y:S02]  /*2a20*/  SEL R28, R28, 0x8, P5 ;  /* 0x000000081c1c7807 */ /* 0x000fe40002800000 */
[----:B------:R-:W-:-:S02]  /*2a30*/  SEL R27, R27, 0x8, P3 ;  /* 0x000000081b1b7807 */ /* 0x000fc40001800000 */
[----:B------:R-:W-:Y:S02]  /*2a40*/  SEL R26, R26, 0x8, P6 ;  /* 0x000000081a1a7807 */ /* 0x000fe40003000000 */
[----:B------:R-:W-:Y:S02]  /*2a50*/  SHF.R.S32.HI R0, RZ, 0x1f, R77 ;  /* 0x0000001fff007819 */ /* 0x000fe4000001144d */
[----:B-1----:R-:W-:Y:S02]  /*2a60*/  LEA R6, P0, R3, UR4, 0x2 ;  /* 0x0000000403067c11 */ /* 0x002fe4000f8010ff */
[----:B------:R-:W-:Y:S02]  /*2a70*/  PRMT R29, R29, 0x3340, R28 ;  /* 0x000033401d1d7816 */ /* 0x000fe4000000001c */
[----:B------:R-:W-:Y:S02]  /*2a80*/  IADD3 R16, P1, R2, UR8, RZ ;  /* 0x0000000802107c10 */ /* 0x000fe4000ff3e0ff */
[----:B------:R-:W-:Y:S01]  /*2a90*/  PRMT R26, R26, 0x3340, R27 ;  /* 0x000033401a1a7816 */ /* 0x000fe2000000001b */
[C---:B---3--:R-:W-:Y:S01]  /*2aa0*/  IMAD.WIDE R4, R3.reuse, 0x4, R18 ;  /* 0x0000000403047825 */ /* 0x048fe200078e0212 */
[----:B------:R-:W-:-:S02]  /*2ab0*/  LEA.HI.X R7, R3, UR5, R0, 0x2, P0 ;  /* 0x0000000503077c11 */ /* 0x000fc400080f1400 */
[----:B------:R-:W-:Y:S02]  /*2ac0*/  PRMT R24, R25, 0x5410, R24 ;  /* 0x0000541019187816 */ /* 0x000fe40000000018 */
[----:B------:R-:W-:Y:S02]  /*2ad0*/  LEA.HI.X.SX32 R17, R2, UR9, 0x1, P1 ;  /* 0x0000000902117c11 */ /* 0x000fe400088f0eff */
[----:B------:R-:W-:Y:S01]  /*2ae0*/  PRMT R25, R29, 0x5410, R26 ;  /* 0x000054101d197816 */ /* 0x000fe2000000001a */
[----:B----4-:R-:W-:Y:S04]  /*2af0*/  STG.E.128 desc[UR6][R4.64], R8 ;  /* 0x0000000804007986 */ /* 0x010fe8000c101d06 */
[----:B-----5:R-:W-:Y:S04]  /*2b00*/  STG.E.128 desc[UR6][R6.64+0x800], R12 ;  /* 0x0008000c06007986 */ /* 0x020fe8000c101d06 */
[----:B------:R-:W-:Y:S01]  /*2b10*/  STG.E.64 desc[UR6][R16.64], R24 ;  /* 0x0000001810007986 */ /* 0x000fe2000c101b06 */
[----:B------:R-:W-:Y:S05]  /*2b20*/  EXIT ;  /* 0x000000000000794d */ /* 0x000fea0003800000 */
.L_x_0:
[----:B------:R-:W-:-:S00]  /*2b30*/  BRA `(.L_x_0) ;  /* 0xfffffffc00fc7947 */ /* 0x000fc0000383ffff */
[----:B------:R-:W-:-:S00]  /*2b40*/  NOP ;  /* 0x0000000000007918 */ /* 0x000fc00000000000 */
        /* <DEDUP_REMOVED lines=11> */
.L_x_1:


//--------------------- .nv.shared.triton_poi_fused_max_pool2d_with_indices_30 --------------------------
	.section	.nv.shared.triton_poi_fused_max_pool2d_with_indices_30,"aw",@nobits
	.sectionflags	@""
	.align	16
	.zero		1024


//--------------------- .nv.constant0.triton_poi_fused_max_pool2d_with_indices_30 --------------------------
	.section	.nv.constant0.triton_poi_fused_max_pool2d_with_indices_30,"a",@progbits
	.sectionflags	@""
	.align	4
.nv.constant0.triton_poi_fused_max_pool2d_with_indices_30:
	.zero		556
